def matmul_kernel(
    a_ptr,
    b_ptr,
    c_ptr,
    M,
    N,
    K,
    stride_am,
    stride_ak,
    stride_bk,
    stride_bn,
    stride_cm,
    stride_cn,
    BLOCK_M: tl.constexpr,
    BLOCK_N: tl.constexpr,
    BLOCK_K: tl.constexpr,
    GROUP_M: tl.constexpr,
):
    pid = tl.program_id(axis=0)
    num_pid_m = tl.cdiv(M, BLOCK_M)
    num_pid_n = tl.cdiv(N, BLOCK_N)
    num_pid_in_group = GROUP_M * num_pid_n
    group_id = pid // num_pid_in_group
    first_pid_m = group_id * GROUP_M
    group_size_m = min(num_pid_m - first_pid_m, GROUP_M)
    pid_m = first_pid_m + ((pid % num_pid_in_group) % group_size_m)
    pid_n = (pid % num_pid_in_group) // group_size_m

    offs_am = (pid_m * BLOCK_M + tl.arange(0, BLOCK_M)) % M
    offs_bn = (pid_n * BLOCK_N + tl.arange(0, BLOCK_N)) % N
    offs_k = tl.arange(0, BLOCK_K)
    a_ptrs = a_ptr + offs_am[:, None] * stride_am + offs_k[None, :] * stride_ak
    b_ptrs = b_ptr + offs_k[:, None] * stride_bk + offs_bn[None, :] * stride_bn

    acc = tl.zeros((BLOCK_M, BLOCK_N), dtype=tl.float32)
    for kk in range(0, tl.cdiv(K, BLOCK_K)):
        a = tl.load(a_ptrs, mask=offs_k[None, :] < K - kk * BLOCK_K, other=0.0)
        b = tl.load(b_ptrs, mask=offs_k[:, None] < K - kk * BLOCK_K, other=0.0)
        acc = tl.dot(a, b, acc)
        a_ptrs += BLOCK_K * stride_ak
        b_ptrs += BLOCK_K * stride_bk

    c = acc.to(c_ptr.dtype.element_ty)
    offs_cm = pid_m * BLOCK_M + tl.arange(0, BLOCK_M)
    offs_cn = pid_n * BLOCK_N + tl.arange(0, BLOCK_N)
    c_ptrs = c_ptr + offs_cm[:, None] * stride_cm + offs_cn[None, :] * stride_cn
    mask = (offs_cm[:, None] < M) & (offs_cn[None, :] < N)
    tl.store(c_ptrs, c, mask=mask)

# config = {"BLOCK_K": 32, "BLOCK_M": 256, "BLOCK_N": 16, "GROUP_M": 8, "arch": "sm_100", "dtype": "bf16", "num_ctas": 1, "num_stages": 2, "num_warps": 4}
# arch = sm_100


// ===== COMPILED SASS (sm_100a) =====

	.target	sm_100a

	.elftype	@"ET_EXEC"


//--------------------- .note.nv.tkinfo           --------------------------
	.section	.note.nv.tkinfo,"",@"SHT_NOTE"
	.sectionflags	@"SHF_NOTE_NV_TKINFO"
	.tkinfo
        /*0018*/ 	.word	0x00000081
        /*0030*/ 	.string	""
        /*0030*/ 	.string	"ptxas-blackwell"
        /*0030*/ 	.string	"Cuda compilation tools, release 12.9, V12.9.86"
        /*0030*/ 	.string	"Build cuda_12.9.r12.9/compiler.36037853_0"
        /*0030*/ 	.string	"-v  -suppress-debug-info  -lineinfo  -arch sm_100a "



//--------------------- .note.nv.cuver            --------------------------
	.section	.note.nv.cuver,"",@"SHT_NOTE"
	.sectionflags	@"SHF_NOTE_NV_CUVER"
        /*0018*/ 	.short	0x0001
        /*001a*/ 	.short	0x0064
        /*001c*/ 	.short	0x0001
        /*001e*/ 	.short	0x0000
        /*0020*/ 	.short	0x0001
        /*0022*/ 	.short	0x0000


//--------------------- .nv.info                  --------------------------
	.section	.nv.info,"",@"SHT_CUDA_INFO"
	.align	4


	//----- nvinfo : EIATTR_REGCOUNT
	.align		4
        /*0000*/ 	.byte	0x04, 0x2f
        /*0002*/ 	.short	(.L_4 - .L_3)
	.align		4
.L_3:
        /*0004*/ 	.word	index@(matmul_kernel)
        /*0008*/ 	.word	0x000000e2


	//----- nvinfo : EIATTR_FRAME_SIZE
	.align		4
.L_4:
        /*000c*/ 	.byte	0x04, 0x11
        /*000e*/ 	.short	(.L_6 - .L_5)
	.align		4
.L_5:
        /*0010*/ 	.word	index@($__internal_2_$__cuda_sm10x_tcgen05_guardrail_trap_unallocated_columns_being_dealloced)
        /*0014*/ 	.word	0x00000000


	//----- nvinfo : EIATTR_FRAME_SIZE
	.align		4
.L_6:
        /*0018*/ 	.byte	0x04, 0x11
        /*001a*/ 	.short	(.L_8 - .L_7)
	.align		4
.L_7:
        /*001c*/ 	.word	index@($__internal_1_$__cuda_sm10x_tcgen05_guardrail_trap_phase_invalid_during_alloc)
        /*0020*/ 	.word	0x00000000


	//----- nvinfo : EIATTR_FRAME_SIZE
	.align		4
.L_8:
        /*0024*/ 	.byte	0x04, 0x11
        /*0026*/ 	.short	(.L_10 - .L_9)
	.align		4
.L_9:
        /*0028*/ 	.word	index@($__internal_0_$__cuda_sm10x_tcgen05_guardrail_trap_col_being_dealloced_not_returned_by_alloc)
        /*002c*/ 	.word	0x00000000


	//----- nvinfo : EIATTR_FRAME_SIZE
	.align		4
.L_10:
        /*0030*/ 	.byte	0x04, 0x11
        /*0032*/ 	.short	(.L_12 - .L_11)
	.align		4
.L_11:
        /*0034*/ 	.word	index@(matmul_kernel)
        /*0038*/ 	.word	0x00000000


	//----- nvinfo : EIATTR_MIN_STACK_SIZE
	.align		4
.L_12:
        /*003c*/ 	.byte	0x04, 0x12
        /*003e*/ 	.short	(.L_14 - .L_13)
	.align		4
.L_13:
        /*0040*/ 	.word	index@(matmul_kernel)
        /*0044*/ 	.word	0x00000000
.L_14:


//--------------------- .nv.info.matmul_kernel    --------------------------
	.section	.nv.info.matmul_kernel,"",@"SHT_CUDA_INFO"
	.sectionflags	@""
	.align	4


	//----- nvinfo : EIATTR_CUDA_API_VERSION
	.align		4
        /*0000*/ 	.byte	0x04, 0x37
        /*0002*/ 	.short	(.L_16 - .L_15)
.L_15:
        /*0004*/ 	.word	0x00000081


	//----- nvinfo : EIATTR_KPARAM_INFO
	.align		4
.L_16:
        /*0008*/ 	.byte	0x04, 0x17
        /*000a*/ 	.short	(.L_18 - .L_17)
.L_17:
        /*000c*/ 	.word	0x00000000
        /*0010*/ 	.short	0x000d
        /*0012*/ 	.short	0x0048
        /*0014*/ 	.byte	0x00, 0xf4, 0x21, 0x00


	//----- nvinfo : EIATTR_KPARAM_INFO
	.align		4
.L_18:
        /*0018*/ 	.byte	0x04, 0x17
        /*001a*/ 	.short	(.L_20 - .L_19)
.L_19:
        /*001c*/ 	.word	0x00000000
        /*0020*/ 	.short	0x000c
        /*0022*/ 	.short	0x0040
        /*0024*/ 	.byte	0x00, 0xf4, 0x21, 0x00


	//----- nvinfo : EIATTR_KPARAM_INFO
	.align		4
.L_20:
        /*0028*/ 	.byte	0x04, 0x17
        /*002a*/ 	.short	(.L_22 - .L_21)
.L_21:
        /*002c*/ 	.word	0x00000000
        /*0030*/ 	.short	0x000b
        /*0032*/ 	.short	0x0038
        /*0034*/ 	.byte	0x00, 0xf0, 0x11, 0x00


	//----- nvinfo : EIATTR_KPARAM_INFO
	.align		4
.L_22:
        /*0038*/ 	.byte	0x04, 0x17
        /*003a*/ 	.short	(.L_24 - .L_23)
.L_23:
        /*003c*/ 	.word	0x00000000
        /*0040*/ 	.short	0x000a
        /*0042*/ 	.short	0x0034
        /*0044*/ 	.byte	0x00, 0xf0, 0x11, 0x00


	//----- nvinfo : EIATTR_KPARAM_INFO
	.align		4
.L_24:
        /*0048*/ 	.byte	0x04, 0x17
        /*004a*/ 	.short	(.L_26 - .L_25)
.L_25:
        /*004c*/ 	.word	0x00000000
        /*0050*/ 	.short	0x0009
        /*0052*/ 	.short	0x0030
        /*0054*/ 	.byte	0x00, 0xf0, 0x11, 0x00


	//----- nvinfo : EIATTR_KPARAM_INFO
	.align		4
.L_26:
        /*0058*/ 	.byte	0x04, 0x17
        /*005a*/ 	.short	(.L_28 - .L_27)
.L_27:
        /*005c*/ 	.word	0x00000000
        /*0060*/ 	.short	0x0008
        /*0062*/ 	.short	0x002c
        /*0064*/ 	.byte	0x00, 0xf0, 0x11, 0x00


	//----- nvinfo : EIATTR_KPARAM_INFO
	.align		4
.L_28:
        /*0068*/ 	.byte	0x04, 0x17
        /*006a*/ 	.short	(.L_30 - .L_29)
.L_29:
        /*006c*/ 	.word	0x00000000
        /*0070*/ 	.short	0x0007
        /*0072*/ 	.short	0x0028
        /*0074*/ 	.byte	0x00, 0xf0, 0x11, 0x00


	//----- nvinfo : EIATTR_KPARAM_INFO
	.align		4
.L_30:
        /*0078*/ 	.byte	0x04, 0x17
        /*007a*/ 	.short	(.L_32 - .L_31)
.L_31:
        /*007c*/ 	.word	0x00000000
        /*0080*/ 	.short	0x0006
        /*0082*/ 	.short	0x0024
        /*0084*/ 	.byte	0x00, 0xf0, 0x11, 0x00


	//----- nvinfo : EIATTR_KPARAM_INFO
	.align		4
.L_32:
        /*0088*/ 	.byte	0x04, 0x17
        /*008a*/ 	.short	(.L_34 - .L_33)
.L_33:
        /*008c*/ 	.word	0x00000000
        /*0090*/ 	.short	0x0005
        /*0092*/ 	.short	0x0020
        /*0094*/ 	.byte	0x00, 0xf0, 0x11, 0x00


	//----- nvinfo : EIATTR_KPARAM_INFO
	.align		4
.L_34:
        /*0098*/ 	.byte	0x04, 0x17
        /*009a*/ 	.short	(.L_36 - .L_35)
.L_35:
        /*009c*/ 	.word	0x00000000
        /*00a0*/ 	.short	0x0004
        /*00a2*/ 	.short	0x001c
        /*00a4*/ 	.byte	0x00, 0xf0, 0x11, 0x00


	//----- nvinfo : EIATTR_KPARAM_INFO
	.align		4
.L_36:
        /*00a8*/ 	.byte	0x04, 0x17
        /*00aa*/ 	.short	(.L_38 - .L_37)
.L_37:
        /*00ac*/ 	.word	0x00000000
        /*00b0*/ 	.short	0x0003
        /*00b2*/ 	.short	0x0018
        /*00b4*/ 	.byte	0x00, 0xf0, 0x11, 0x00


	//----- nvinfo : EIATTR_KPARAM_INFO
	.align		4
.L_38:
        /*00b8*/ 	.byte	0x04, 0x17
        /*00ba*/ 	.short	(.L_40 - .L_39)
.L_39:
        /*00bc*/ 	.word	0x00000000
        /*00c0*/ 	.short	0x0002
        /*00c2*/ 	.short	0x0010
        /*00c4*/ 	.byte	0x00, 0xf4, 0x21, 0x00


	//----- nvinfo : EIATTR_KPARAM_INFO
	.align		4
.L_40:
        /*00c8*/ 	.byte	0x04, 0x17
        /*00ca*/ 	.short	(.L_42 - .L_41)
.L_41:
        /*00cc*/ 	.word	0x00000000
        /*00d0*/ 	.short	0x0001
        /*00d2*/ 	.short	0x0008
        /*00d4*/ 	.byte	0x00, 0xf4, 0x21, 0x00


	//----- nvinfo : EIATTR_KPARAM_INFO
	.align		4
.L_42:
        /*00d8*/ 	.byte	0x04, 0x17
        /*00da*/ 	.short	(.L_44 - .L_43)
.L_43:
        /*00dc*/ 	.word	0x00000000
        /*00e0*/ 	.short	0x0000
        /*00e2*/ 	.short	0x0000
        /*00e4*/ 	.byte	0x00, 0xf4, 0x21, 0x00


	//----- nvinfo : EIATTR_AT_ENTRY_FRAGMENTS
	.align		4
.L_44:
        /*00e8*/ 	.byte	0x04, 0x4f
        /*00ea*/ 	.short	(.L_46 - .L_45)


	//   ....[0]....
.L_45:
        /*00ec*/ 	.word	0x00000004


	//----- nvinfo : EIATTR_RESERVED_SMEM_USED
	.align		4
.L_46:
        /*00f0*/ 	.byte	0x01, 0x41
	.zero		2


	//----- nvinfo : EIATTR_SPARSE_MMA_MASK
	.align		4
        /*00f4*/ 	.byte	0x03, 0x50
        /*00f6*/ 	.short	0x0000


	//----- nvinfo : EIATTR_TCGEN05_1CTA_USED
	.align		4
        /*00f8*/ 	.byte	0x01, 0x51
	.zero		2


	//----- nvinfo : EIATTR_MAXREG_COUNT
	.align		4
        /*00fc*/ 	.byte	0x03, 0x1b
        /*00fe*/ 	.short	0x00ff


	//----- nvinfo : EIATTR_NUM_BARRIERS
	.align		4
        /*0100*/ 	.byte	0x02, 0x4c
        /*0102*/ 	.byte	0x01
	.zero		1


	//----- nvinfo : EIATTR_INT_WARP_WIDE_INSTR_OFFSETS
	.align		4
        /*0104*/ 	.byte	0x04, 0x31
        /*0106*/ 	.short	(.L_48 - .L_47)


	//   ....[0]....
.L_47:
        /*0108*/ 	.word	0x000013e0


	//   ....[1]....
        /*010c*/ 	.word	0x00001430


	//   ....[2]....
        /*0110*/ 	.word	0x00002880


	//   ....[3]....
        /*0114*/ 	.word	0x000055d0


	//   ....[4]....
        /*0118*/ 	.word	0x00005620


	//----- nvinfo : EIATTR_COOP_GROUP_MASK_REGIDS
	.align		4
.L_48:
        /*011c*/ 	.byte	0x04, 0x29
        /*011e*/ 	.short	(.L_50 - .L_49)


	//   ....[0]....
.L_49:
        /*0120*/ 	.word	0xffffffff


	//   ....[1]....
        /*0124*/ 	.word	0xffffffff


	//   ....[2]....
        /*0128*/ 	.word	0xffffffff


	//   ....[3]....
        /*012c*/ 	.word	0xffffffff


	//----- nvinfo : EIATTR_COOP_GROUP_INSTR_OFFSETS
	.align		4
.L_50:
        /*0130*/ 	.byte	0x04, 0x28
        /*0132*/ 	.short	(.L_52 - .L_51)


	//   ....[0]....
.L_51:
        /*0134*/ 	.word	0x00000070


	//   ....[1]....
        /*0138*/ 	.word	0x00000320


	//   ....[2]....
        /*013c*/ 	.word	0x00005470


	//   ....[3]....
        /*0140*/ 	.word	0x000056d0


	//----- nvinfo : EIATTR_VRC_CTA_INIT_COUNT
	.align		4
.L_52:
        /*0144*/ 	.byte	0x02, 0x4a
        /*0146*/ 	.byte	0x80
	.zero		1


	//----- nvinfo : EIATTR_MBARRIER_INSTR_OFFSETS
	.align		4
        /*0148*/ 	.byte	0x04, 0x39
        /*014a*/ 	.short	(.L_54 - .L_53)


	//   ....[0]....
.L_53:
        /*014c*/ 	.word	0x00001630
        /*0150*/ 	.word	0x000000ff
        /*0154*/ 	.word	0x00000000
        /*0158*/ 	.short	0x0100
        /*015a*/ 	.byte	0x0b
	.zero		1


	//   ....[1]....
        /*015c*/ 	.word	0x000028b0
        /*0160*/ 	.word	0x000000ff
        /*0164*/ 	.word	0x00008808
        /*0168*/ 	.short	0x0100
        /*016a*/ 	.byte	0x09
	.zero		1


	//   ....[2]....
        /*016c*/ 	.word	0x00003250
        /*0170*/ 	.word	0x000000ff
        /*0174*/ 	.word	0x00000000
        /*0178*/ 	.short	0x010a
        /*017a*/ 	.byte	0x0b
	.zero		1


	//   ....[3]....
        /*017c*/ 	.word	0x00004820
        /*0180*/ 	.word	0x000000ff
        /*0184*/ 	.word	0x00000000
        /*0188*/ 	.short	0x010a
        /*018a*/ 	.byte	0x0b
	.zero		1


	//   ....[4]....
        /*018c*/ 	.word	0x00004960
        /*0190*/ 	.word	0x000000ff
        /*0194*/ 	.word	0x00008800
        /*0198*/ 	.short	0x0108
        /*019a*/ 	.byte	0x09
	.zero		1


	//   ....[5]....
        /*019c*/ 	.word	0x000049c0
        /*01a0*/ 	.word	0x000000ff
        /*01a4*/ 	.word	0x00008808
        /*01a8*/ 	.short	0x0108
        /*01aa*/ 	.byte	0x09
	.zero		1


	//   ....[6]....
        /*01ac*/ 	.word	0x000056f0
        /*01b0*/ 	.word	0x000000ff
        /*01b4*/ 	.word	0x00000000
        /*01b8*/ 	.short	0x010a
        /*01ba*/ 	.byte	0x0b
	.zero		1


	//   ....[7]....
        /*01bc*/ 	.word	0x00005720
        /*01c0*/ 	.word	0x000000ff
        /*01c4*/ 	.word	0x00000000
        /*01c8*/ 	.short	0x010a
        /*01ca*/ 	.byte	0x0b
	.zero		1


	//----- nvinfo : EIATTR_NUM_MBARRIERS
	.align		4
.L_54:
        /*01cc*/ 	.byte	0x03, 0x38
        /*01ce*/ 	.short	0x0002


	//----- nvinfo : EIATTR_EXIT_INSTR_OFFSETS
	.align		4
        /*01d0*/ 	.byte	0x04, 0x1c
        /*01d2*/ 	.short	(.L_56 - .L_55)


	//   ....[0]....
.L_55:
        /*01d4*/ 	.word	0x000056e0


	//----- nvinfo : EIATTR_REQNTID
	.align		4
.L_56:
        /*01d8*/ 	.byte	0x04, 0x10
        /*01da*/ 	.short	(.L_58 - .L_57)
.L_57:
        /*01dc*/ 	.word	0x00000080
        /*01e0*/ 	.word	0x00000001
        /*01e4*/ 	.word	0x00000001


	//----- nvinfo : EIATTR_CRS_STACK_SIZE
	.align		4
.L_58:
        /*01e8*/ 	.byte	0x04, 0x1e
        /*01ea*/ 	.short	(.L_60 - .L_59)
.L_59:
        /*01ec*/ 	.word	0x00000000


	//----- nvinfo : EIATTR_CBANK_PARAM_SIZE
	.align		4
.L_60:
        /*01f0*/ 	.byte	0x03, 0x19
        /*01f2*/ 	.short	0x0050


	//----- nvinfo : EIATTR_PARAM_CBANK
	.align		4
        /*01f4*/ 	.byte	0x04, 0x0a
        /*01f6*/ 	.short	(.L_62 - .L_61)
	.align		4
.L_61:
        /*01f8*/ 	.word	index@(.nv.constant0.matmul_kernel)
        /*01fc*/ 	.short	0x0380
        /*01fe*/ 	.short	0x0050


	//----- nvinfo : EIATTR_SW_WAR
	.align		4
.L_62:
        /*0200*/ 	.byte	0x04, 0x36
        /*0202*/ 	.short	(.L_64 - .L_63)
.L_63:
        /*0204*/ 	.word	0x00000008
.L_64:


//--------------------- .nv.compat                --------------------------
	.section	.nv.compat,"",@"SHT_CUDA_COMPAT_INFO"
	.align	4
        /*0000*/ 	.byte	0x02, 0x02, 0x02, 0x00, 0x02, 0x05, 0x05, 0x00, 0x02, 0x03, 0x00, 0x00, 0x02, 0x06, 0x01, 0x00


//--------------------- .nv.callgraph             --------------------------
	.section	.nv.callgraph,"",@"SHT_CUDA_CALLGRAPH"
	.align	4
	.sectionentsize	8
	.align		4
        /*0000*/ 	.word	0x00000000
	.align		4
        /*0004*/ 	.word	0xffffffff
	.align		4
        /*0008*/ 	.word	0x00000000
	.align		4
        /*000c*/ 	.word	0xfffffffe
	.align		4
        /*0010*/ 	.word	0x00000000
	.align		4
        /*0014*/ 	.word	0xfffffffd
	.align		4
        /*0018*/ 	.word	0x00000000
	.align		4
        /*001c*/ 	.word	0xfffffffc


//--------------------- .text.matmul_kernel       --------------------------
	.section	.text.matmul_kernel,"ax",@progbits
	.align	128
        .global         matmul_kernel
        .type           matmul_kernel,@function
        .size           matmul_kernel,(.L_x_20 - matmul_kernel)
        .other          matmul_kernel,@"STO_CUDA_ENTRY STV_DEFAULT"
matmul_kernel:
.text.matmul_kernel:
[----:B------:R-:W0:Y:S01]  /*0000*/  LDC R1, c[0x0][0x37c] ;  /* 0x0000df00ff017b82 */ /* 0x000e220000000800 */
[----:B------:R-:W1:Y:S01]  /*0010*/  S2R R141, SR_TID.X ;  /* 0x00000000008d7919 */ /* 0x000e620000002100 */
[----:B------:R-:W2:Y:S01]  /*0020*/  LDCU.64 UR22, c[0x0][0x358] ;  /* 0x00006b00ff1677ac */ /* 0x000ea20008000a00 */
[----:B-1----:R-:W-:-:S13]  /*0030*/  ISETP.GE.U32.AND P0, PT, R141, 0x20, PT ;  /* 0x000000208d00780c */ /* 0x002fda0003f06070 */
[----:B------:R-:W-:Y:S02]  /*0040*/  VOTEU.ANY UP0, P0 ;  /* 0x0000000000ff7886 */ /* 0x000fe40000000100 */
[----:B0-2---:R-:W-:Y:S05]  /*0050*/  BRA.U UP0, `(.L_x_0) ;  /* 0x0000000100b47547 */ /* 0x005fea000b800000 */
[----:B------:R-:W0:Y:S01]  /*0060*/  S2UR UR6, SR_CgaCtaId ;  /* 0x00000000000679c3 */ /* 0x000e220000008800 */
[----:B------:R-:W-:Y:S01]  /*0070*/  NOP ;  /* 0x0000000000007918 */ /* 0x000fe20000000000 */
[----:B------:R-:W-:Y:S02]  /*0080*/  UMOV UR4, 0x40 ;  /* 0x0000004000047882 */ /* 0x000fe40000000000 */
[----:B0-----:R-:W-:-:S09]  /*0090*/  ULEA UR4, UR6, UR4, 0x18 ;  /* 0x0000000406047291 */ /* 0x001fd2000f8ec0ff */
[----:B------:R-:W0:Y:S01]  /*00a0*/  LDS.U8 R0, [UR4] ;  /* 0x00000004ff007984 */ /* 0x000e220008000000 */
[----:B------:R-:W-:Y:S02]  /*00b0*/  UMOV UR4, 0x400 ;  /* 0x0000040000047882 */ /* 0x000fe40000000000 */
[----:B------:R-:W-:Y:S01]  /*00c0*/  ULEA UR4, UR6, UR4, 0x18 ;  /* 0x0000000406047291 */ /* 0x000fe2000f8ec0ff */
[----:B0-----:R-:W-:-:S13]  /*00d0*/  ISETP.NE.AND P0, PT, R0, RZ, PT ;  /* 0x000000ff0000720c */ /* 0x001fda0003f05270 */
[----:B------:R-:W-:Y:S05]  /*00e0*/  @P0 BRA `(.L_x_1) ;  /* 0x0000000000780947 */ /* 0x000fea0003800000 */
[----:B------:R-:W-:-:S13]  /*00f0*/  ELECT P0, URZ, PT ;  /* 0x0000000000ff782f */ /* 0x000fda0003800000 */
[----:B------:R-:W-:Y:S05]  /*0100*/  @!P0 BRA `(.L_x_2) ;  /* 0x0000000000808947 */ /* 0x000fea0003800000 */
[----:B------:R-:W-:Y:S01]  /*0110*/  UMOV UR5, 0x1 ;  /* 0x0000000100057882 */ /* 0x000fe20000000000 */
[----:B------:R-:W-:-:S04]  /*0120*/  IMAD.MOV.U32 R4, RZ, RZ, 0x1 ;  /* 0x00000001ff047424 */ /* 0x000fc800078e00ff */
[----:B------:R-:W-:Y:S04]  /*0130*/  DEPBAR.LE SB0, 0x36 ;  /* 0x00008d800000791a */ /* 0x000fe80000000000 */
[----:B------:R-:W0:Y:S02]  /*0140*/  UTCATOMSWS.FIND_AND_SET.ALIGN UP1, UR5, UR5 ;  /* 0x00000005000575e3 */ /* 0x000e240008020800 */
[----:B0-----:R-:W-:-:S04]  /*0150*/  PLOP3.LUT P0, PT, PT, PT, UP1, 0x80, 0x8 ;  /* 0x000000000008781c */ /* 0x001fc80003f0f018 */
[----:B------:R-:W-:-:S04]  /*0160*/  SEL R0, RZ, 0xffffffff, !P0 ;  /* 0xffffffffff007807 */ /* 0x000fc80004000000 */
[----:B------:R-:W-:Y:S01]  /*0170*/  ISETP.NE.AND P0, PT, R0, RZ, PT ;  /* 0x000000ff0000720c */ /* 0x000fe20003f05270 */
[----:B------:R-:W-:-:S12]  /*0180*/  IMAD.U32 R0, RZ, RZ, UR5 ;  /* 0x00000005ff007e24 */ /* 0x000fd8000f8e00ff */
[----:B------:R-:W-:Y:S05]  /*0190*/  @P0 BRA `(.L_x_3) ;  /* 0x0000000000240947 */ /* 0x000fea0003800000 */
.L_x_4:
[----:B------:R-:W-:Y:S05]  /*01a0*/  NANOSLEEP 0x64 ;  /* 0x000000640000795d */ /* 0x000fea0003800000 */
[----:B------:R-:W-:-:S05]  /*01b0*/  UMOV UR5, 0x1 ;  /* 0x0000000100057882 */ /* 0x000fca0000000000 */
[----:B------:R-:W-:Y:S04]  /*01c0*/  DEPBAR.LE SB0, 0x36 ;  /* 0x00008d800000791a */ /* 0x000fe80000000000 */
[----:B------:R-:W0:Y:S02]  /*01d0*/  UTCATOMSWS.FIND_AND_SET.ALIGN UP1, UR5, UR5 ;  /* 0x00000005000575e3 */ /* 0x000e240008020800 */
[----:B0-----:R-:W-:-:S04]  /*01e0*/  PLOP3.LUT P0, PT, PT, PT, UP1, 0x80, 0x8 ;  /* 0x000000000008781c */ /* 0x001fc80003f0f018 */
[----:B------:R-:W-:-:S04]  /*01f0*/  SEL R0, RZ, 0xffffffff, !P0 ;  /* 0xffffffffff007807 */ /* 0x000fc80004000000 */
[----:B------:R-:W-:Y:S01]  /*0200*/  ISETP.NE.AND P0, PT, R0, RZ, PT ;  /* 0x000000ff0000720c */ /* 0x000fe20003f05270 */
[----:B------:R-:W-:-:S12]  /*0210*/  IMAD.U32 R0, RZ, RZ, UR5 ;  /* 0x00000005ff007e24 */ /* 0x000fd8000f8e00ff */
[----:B------:R-:W-:Y:S05]  /*0220*/  @!P0 BRA `(.L_x_4) ;  /* 0xfffffffc00dc8947 */ /* 0x000fea000383ffff */
.L_x_3:
[----:B------:R-:W-:Y:S01]  /*0230*/  VIADD R3, R0, 0x10 ;  /* 0x0000001000037836 */ /* 0x000fe20000000000 */
[----:B------:R-:W-:Y:S01]  /*0240*/  UMOV UR5, 0x50 ;  /* 0x0000005000057882 */ /* 0x000fe20000000000 */
[----:B------:R-:W-:Y:S01]  /*0250*/  SHF.L.U32 R2, R4, R0, RZ ;  /* 0x0000000004027219 */ /* 0x000fe200000006ff */
[----:B------:R-:W-:Y:S01]  /*0260*/  ULEA UR5, UR6, UR5, 0x18 ;  /* 0x0000000506057291 */ /* 0x000fe2000f8ec0ff */
[----:B------:R-:W-:Y:S01]  /*0270*/  IMAD.SHL.U32 R0, R0, 0x20, RZ ;  /* 0x0000002000007824 */ /* 0x000fe200078e00ff */
[----:B------:R-:W-:-:S04]  /*0280*/  SHF.L.U32 R3, R4, R3, RZ ;  /* 0x0000000304037219 */ /* 0x000fc800000006ff */
[----:B------:R-:W-:-:S05]  /*0290*/  LOP3.LUT R2, R3, R2, RZ, 0xfc, !PT ;  /* 0x0000000203027212 */ /* 0x000fca00078efcff */
[----:B------:R0:W-:Y:S04]  /*02a0*/  ATOMS.OR RZ, [UR5], R2 ;  /* 0x00000002ffff798c */ /* 0x0001e8000b000005 */
[----:B------:R0:W-:Y:S01]  /*02b0*/  STS [UR4], R0 ;  /* 0x00000000ff007988 */ /* 0x0001e20008000804 */
[----:B------:R-:W-:Y:S05]  /*02c0*/  BRA `(.L_x_2) ;  /* 0x0000000000107947 */ /* 0x000fea0003800000 */
.L_x_1:
[----:B------:R-:W-:Y:S01]  /*02d0*/  IMAD.MOV.U32 R0, RZ, RZ, -0x1 ;  /* 0xffffffffff007424 */ /* 0x000fe200078e00ff */
[----:B------:R-:W-:-:S04]  /*02e0*/  MOV R2, 0x310 ;  /* 0x0000031000027802 */ /* 0x000fc80000000f00 */
[----:B------:R0:W-:Y:S03]  /*02f0*/  STS [UR4], R0 ;  /* 0x00000000ff007988 */ /* 0x0001e60008000804 */
[----:B0-----:R-:W-:Y:S05]  /*0300*/  CALL.REL.NOINC `($__internal_1_$__cuda_sm10x_tcgen05_guardrail_trap_phase_invalid_during_alloc) ;  /* 0x00000054001c7944 */ /* 0x001fea0003c00000 */
.L_x_2:
[----:B------:R-:W-:Y:S05]  /*0310*/  WARPSYNC.ALL ;  /* 0x0000000000007948 */ /* 0x000fea0003800000 */
[----:B------:R-:W-:Y:S01]  /*0320*/  NOP ;  /* 0x0000000000007918 */ /* 0x000fe20000000000 */
.L_x_0:
[----:B0-----:R-:W0:Y:S01]  /*0330*/  LDC.64 R2, c[0x0][0x398] ;  /* 0x0000e600ff027b82 */ /* 0x001e220000000a00 */
[----:B------:R-:W1:Y:S01]  /*0340*/  S2R R7, SR_CTAID.X ;  /* 0x0000000000077919 */ /* 0x000e620000002500 */
[----:B------:R-:W-:Y:S01]  /*0350*/  UMOV UR9, 0x400 ;  /* 0x0000040000097882 */ /* 0x000fe20000000000 */
[----:B------:R-:W2:Y:S01]  /*0360*/  LDCU.128 UR12, c[0x0][0x380] ;  /* 0x00007000ff0c77ac */ /* 0x000ea20008000c00 */
[----:B------:R-:W-:-:S04]  /*0370*/  UMOV UR6, 0x1 ;  /* 0x0000000100067882 */ /* 0x000fc80000000000 */
[----:B------:R-:W3:Y:S08]  /*0380*/  LDC.64 R124, c[0x0][0x3a0] ;  /* 0x0000e800ff7c7b82 */ /* 0x000ef00000000a00 */
[----:B------:R-:W4:Y:S01]  /*0390*/  S2UR UR4, SR_CgaCtaId ;  /* 0x00000000000479c3 */ /* 0x000f220000008800 */
[----:B0-----:R-:W-:Y:S01]  /*03a0*/  VIADD R0, R3, 0xf ;  /* 0x0000000f03007836 */ /* 0x001fe20000000000 */
[----:B------:R-:W-:-:S06]  /*03b0*/  IABS R16, R3 ;  /* 0x0000000300107213 */ /* 0x000fcc0000000000 */
[----:B------:R-:W0:Y:S01]  /*03c0*/  LDC.64 R114, c[0x0][0x3a8] ;  /* 0x0000ea00ff727b82 */ /* 0x000e220000000a00 */
[----:B------:R-:W-:Y:S02]  /*03d0*/  IABS R13, R2 ;  /* 0x00000002000d7213 */ /* 0x000fe40000000000 */
[----:B------:R-:W-:Y:S01]  /*03e0*/  SHF.R.S32.HI R5, RZ, 0x1f, R0 ;  /* 0x0000001fff057819 */ /* 0x000fe20000011400 */
[----:B---3--:R-:W-:-:S03]  /*03f0*/  VIADD R142, R124, 0xffffffe0 ;  /* 0xffffffe07c8e7836 */ /* 0x008fc60000000000 */
[----:B------:R-:W-:Y:S02]  /*0400*/  LEA.HI R5, R5, R0, RZ, 0x4 ;  /* 0x0000000005057211 */ /* 0x000fe400078f20ff */
[----:B-1----:R-:W-:Y:S02]  /*0410*/  IABS R10, R7 ;  /* 0x00000007000a7213 */ /* 0x002fe40000000000 */
[----:B------:R-:W-:Y:S01]  /*0420*/  SHF.R.S32.HI R5, RZ, 0x4, R5 ;  /* 0x00000004ff057819 */ /* 0x000fe20000011405 */
[----:B----4-:R-:W-:-:S04]  /*0430*/  ULEA UR9, UR4, UR9, 0x18 ;  /* 0x0000000904097291 */ /* 0x010fc8000f8ec0ff */
[----:B------:R-:W-:-:S05]  /*0440*/  IMAD.SHL.U32 R6, R5, 0x8, RZ ;  /* 0x0000000805067824 */ /* 0x000fca00078e00ff */
[-C--:B------:R-:W-:Y:S02]  /*0450*/  IABS R9, R6.reuse ;  /* 0x0000000600097213 */ /* 0x080fe40000000000 */
[----:B------:R-:W-:Y:S02]  /*0460*/  IABS R12, R6 ;  /* 0x00000006000c7213 */ /* 0x000fe40000000000 */
[----:B------:R-:W1:Y:S08]  /*0470*/  I2F.RP R0, R9 ;  /* 0x0000000900007306 */ /* 0x000e700000209400 */
[----:B-1----:R-:W1:Y:S02]  /*0480*/  MUFU.RCP R0, R0 ;  /* 0x0000000000007308 */ /* 0x002e640000001000 */
[----:B-1----:R-:W-:-:S02]  /*0490*/  VIADD R4, R0, 0xffffffe ;  /* 0x0ffffffe00047836 */ /* 0x002fc40000000000 */
[----:B------:R-:W-:-:S04]  /*04a0*/  IMAD.MOV R0, RZ, RZ, -R12 ;  /* 0x000000ffff007224 */ /* 0x000fc800078e0a0c */
[----:B------:R1:W3:Y:S02]  /*04b0*/  F2I.FTZ.U32.TRUNC.NTZ R5, R4 ;  /* 0x0000000400057305 */ /* 0x0002e4000021f000 */
[----:B-1----:R-:W-:Y:S02]  /*04c0*/  IMAD.MOV.U32 R4, RZ, RZ, RZ ;  /* 0x000000ffff047224 */ /* 0x002fe400078e00ff */
[----:B---3--:R-:W-:-:S04]  /*04d0*/  IMAD.MOV R8, RZ, RZ, -R5 ;  /* 0x000000ffff087224 */ /* 0x008fc800078e0a05 */
[----:B------:R-:W-:Y:S02]  /*04e0*/  IMAD R11, R8, R9, RZ ;  /* 0x00000009080b7224 */ /* 0x000fe400078e02ff */
[----:B------:R-:W-:Y:S02]  /*04f0*/  IMAD.MOV.U32 R8, RZ, RZ, R10 ;  /* 0x000000ffff087224 */ /* 0x000fe400078e000a */
[----:B------:R-:W-:-:S06]  /*0500*/  IMAD.HI.U32 R5, R5, R11, R4 ;  /* 0x0000000b05057227 */ /* 0x000fcc00078e0004 */
[----:B------:R-:W-:-:S04]  /*0510*/  IMAD.HI.U32 R5, R5, R8, RZ ;  /* 0x0000000805057227 */ /* 0x000fc800078e00ff */
[----:B------:R-:W-:Y:S02]  /*0520*/  IMAD R0, R5, R0, R8 ;  /* 0x0000000005007224 */ /* 0x000fe400078e0208 */
[----:B------:R-:W1:Y:S01]  /*0530*/  I2F.RP R8, R16 ;  /* 0x0000001000087306 */ /* 0x000e620000209400 */
[----:B------:R-:W-:Y:S02]  /*0540*/  BAR.SYNC.DEFER_BLOCKING 0x0 ;  /* 0x0000000000007b1d */ /* 0x000fe40000010000 */
[----:B------:R-:W-:-:S05]  /*0550*/  ISETP.GT.U32.AND P1, PT, R9, R0, PT ;  /* 0x000000000900720c */ /* 0x000fca0003f24070 */
[----:B-1----:R-:W-:Y:S08]  /*0560*/  MUFU.RCP R8, R8 ;  /* 0x0000000800087308 */ /* 0x002ff00000001000 */
[----:B------:R-:W-:Y:S02]  /*0570*/  @!P1 IMAD.IADD R0, R0, 0x1, -R9 ;  /* 0x0000000100009824 */ /* 0x000fe400078e0a09 */
[----:B------:R-:W-:Y:S01]  /*0580*/  @!P1 VIADD R5, R5, 0x1 ;  /* 0x0000000105059836 */ /* 0x000fe20000000000 */
[----:B------:R-:W-:-:S02]  /*0590*/  ISETP.NE.AND P1, PT, R6, RZ, PT ;  /* 0x000000ff0600720c */ /* 0x000fc40003f25270 */
[----:B------:R-:W-:Y:S02]  /*05a0*/  ISETP.GE.U32.AND P0, PT, R0, R9, PT ;  /* 0x000000090000720c */ /* 0x000fe40003f06070 */
[----:B------:R-:W-:-:S04]  /*05b0*/  LOP3.LUT R0, R7, R6, RZ, 0x3c, !PT ;  /* 0x0000000607007212 */ /* 0x000fc800078e3cff */
[----:B------:R-:W-:Y:S01]  /*05c0*/  ISETP.GE.AND P2, PT, R0, RZ, PT ;  /* 0x000000ff0000720c */ /* 0x000fe20003f46270 */
[----:B------:R-:W-:-:S06]  /*05d0*/  VIADD R0, R2, 0xff ;  /* 0x000000ff02007836 */ /* 0x000fcc0000000000 */
[----:B------:R-:W-:-:S04]  /*05e0*/  @P0 VIADD R5, R5, 0x1 ;  /* 0x0000000105050836 */ /* 0x000fc80000000000 */
[----:B------:R-:W-:Y:S01]  /*05f0*/  IMAD.MOV.U32 R4, RZ, RZ, R5 ;  /* 0x000000ffff047224 */ /* 0x000fe200078e0005 */
[----:B------:R-:W-:-:S03]  /*0600*/  SHF.R.S32.HI R5, RZ, 0x1f, R0 ;  /* 0x0000001fff057819 */ /* 0x000fc60000011400 */
[----:B------:R-:W-:Y:S01]  /*0610*/  @!P2 IMAD.MOV R4, RZ, RZ, -R4 ;  /* 0x000000ffff04a224 */ /* 0x000fe200078e0a04 */
[----:B------:R-:W-:Y:S02]  /*0620*/  @!P1 LOP3.LUT R4, RZ, R6, RZ, 0x33, !PT ;  /* 0x00000006ff049212 */ /* 0x000fe400078e33ff */
[----:B------:R-:W-:-:S03]  /*0630*/  LEA.HI R5, R5, R0, RZ, 0x8 ;  /* 0x0000000005057211 */ /* 0x000fc600078f40ff */
[----:B------:R-:W-:Y:S02]  /*0640*/  IMAD.SHL.U32 R12, R4, 0x8, RZ ;  /* 0x00000008040c7824 */ /* 0x000fe400078e00ff */
[----:B------:R-:W-:-:S03]  /*0650*/  IMAD.MOV R4, RZ, RZ, -R4 ;  /* 0x000000ffff047224 */ /* 0x000fc600078e0a04 */
[----:B------:R-:W-:Y:S01]  /*0660*/  LEA.HI.SX32 R5, R5, -R12, 0x18 ;  /* 0x8000000c05057211 */ /* 0x000fe200078fc2ff */
[----:B------:R-:W-:Y:S02]  /*0670*/  IMAD R10, R6, R4, R7 ;  /* 0x00000004060a7224 */ /* 0x000fe400078e0207 */
[----:B------:R-:W-:Y:S01]  /*0680*/  IMAD.MOV.U32 R4, RZ, RZ, RZ ;  /* 0x000000ffff047224 */ /* 0x000fe200078e00ff */
[----:B------:R-:W-:-:S04]  /*0690*/  VIMNMX R17, PT, PT, R5, 0x8, PT ;  /* 0x0000000805117848 */ /* 0x000fc80003fe0100 */
[-C--:B------:R-:W-:Y:S02]  /*06a0*/  IABS R9, R17.reuse ;  /* 0x0000001100097213 */ /* 0x080fe40000000000 */
[----:B------:R-:W-:Y:S02]  /*06b0*/  IABS R6, R17 ;  /* 0x0000001100067213 */ /* 0x000fe40000000000 */
[----:B------:R-:W1:Y:S08]  /*06c0*/  I2F.RP R0, R9 ;  /* 0x0000000900007306 */ /* 0x000e700000209400 */
[----:B-1----:R-:W1:Y:S02]  /*06d0*/  MUFU.RCP R0, R0 ;  /* 0x0000000000007308 */ /* 0x002e640000001000 */
[----:B-1----:R-:W-:Y:S01]  /*06e0*/  VIADD R5, R0, 0xffffffe ;  /* 0x0ffffffe00057836 */ /* 0x002fe20000000000 */
[----:B------:R-:W-:-:S05]  /*06f0*/  IABS R0, R10 ;  /* 0x0000000a00007213 */ /* 0x000fca0000000000 */
[----:B------:R-:W1:Y:S02]  /*0700*/  F2I.FTZ.U32.TRUNC.NTZ R5, R5 ;  /* 0x0000000500057305 */ /* 0x000e64000021f000 */
[----:B-1----:R-:W-:-:S04]  /*0710*/  IMAD.MOV R14, RZ, RZ, -R5 ;  /* 0x000000ffff0e7224 */ /* 0x002fc800078e0a05 */
[----:B------:R-:W-:-:S04]  /*0720*/  IMAD R7, R14, R9, RZ ;  /* 0x000000090e077224 */ /* 0x000fc800078e02ff */
[----:B------:R-:W-:Y:S02]  /*0730*/  IMAD.HI.U32 R4, R5, R7, R4 ;  /* 0x0000000705047227 */ /* 0x000fe400078e0004 */
[----:B------:R-:W1:Y:S02]  /*0740*/  I2F.RP R5, R13 ;  /* 0x0000000d00057306 */ /* 0x000e640000209400 */
[----:B------:R-:W-:Y:S02]  /*0750*/  IMAD.MOV.U32 R7, RZ, RZ, R0 ;  /* 0x000000ffff077224 */ /* 0x000fe400078e0000 */
[----:B------:R-:W-:Y:S02]  /*0760*/  IMAD.MOV R0, RZ, RZ, -R6 ;  /* 0x000000ffff007224 */ /* 0x000fe400078e0a06 */
[----:B------:R-:W-:-:S04]  /*0770*/  IMAD.HI.U32 R4, R4, R7, RZ ;  /* 0x0000000704047227 */ /* 0x000fc800078e00ff */
[----:B------:R-:W-:Y:S02]  /*0780*/  IMAD R0, R4, R0, R7 ;  /* 0x0000000004007224 */ /* 0x000fe400078e0207 */
[----:B------:R-:W-:-:S03]  /*0790*/  VIADD R6, R8, 0xffffffe ;  /* 0x0ffffffe08067836 */ /* 0x000fc60000000000 */
[----:B------:R-:W-:Y:S01]  /*07a0*/  ISETP.GT.U32.AND P1, PT, R9, R0, PT ;  /* 0x000000000900720c */ /* 0x000fe20003f24070 */
[----:B-1----:R-:W1:Y:S08]  /*07b0*/  MUFU.RCP R5, R5 ;  /* 0x0000000500057308 */ /* 0x002e700000001000 */
[----:B------:R3:W4:Y:S04]  /*07c0*/  F2I.FTZ.U32.TRUNC.NTZ R7, R6 ;  /* 0x0000000600077305 */ /* 0x000728000021f000 */
[----:B------:R-:W-:-:S02]  /*07d0*/  @!P1 IMAD.IADD R0, R0, 0x1, -R9 ;  /* 0x0000000100009824 */ /* 0x000fc400078e0a09 */
[----:B------:R-:W-:Y:S01]  /*07e0*/  @!P1 VIADD R4, R4, 0x1 ;  /* 0x0000000104049836 */ /* 0x000fe20000000000 */
[----:B------:R-:W-:Y:S02]  /*07f0*/  ISETP.NE.AND P1, PT, R17, RZ, PT ;  /* 0x000000ff1100720c */ /* 0x000fe40003f25270 */
[----:B------:R-:W-:Y:S01]  /*0800*/  ISETP.GE.U32.AND P0, PT, R0, R9, PT ;  /* 0x000000090000720c */ /* 0x000fe20003f06070 */
[----:B---3--:R-:W-:Y:S01]  /*0810*/  IMAD.MOV.U32 R6, RZ, RZ, RZ ;  /* 0x000000ffff067224 */ /* 0x008fe200078e00ff */
[----:B------:R-:W-:Y:S02]  /*0820*/  LOP3.LUT R0, R10, R17, RZ, 0x3c, !PT ;  /* 0x000000110a007212 */ /* 0x000fe400078e3cff */
[----:B------:R-:W-:Y:S02]  /*0830*/  SHF.R.U32.HI R9, RZ, 0x5, R141 ;  /* 0x00000005ff097819 */ /* 0x000fe4000001168d */
[----:B------:R-:W-:Y:S01]  /*0840*/  ISETP.GE.AND P2, PT, R0, RZ, PT ;  /* 0x000000ff0000720c */ /* 0x000fe20003f46270 */
[----:B-1----:R-:W-:Y:S01]  /*0850*/  VIADD R0, R5, 0xffffffe ;  /* 0x0ffffffe05007836 */ /* 0x002fe20000000000 */
[----:B------:R-:W-:Y:S01]  /*0860*/  SGXT.U32 R9, R9, 0x2 ;  /* 0x000000020909781a */ /* 0x000fe20000000000 */
[----:B----4-:R-:W-:-:S02]  /*0870*/  IMAD.MOV R11, RZ, RZ, -R7 ;  /* 0x000000ffff0b7224 */ /* 0x010fc400078e0a07 */
[----:B------:R-:W1:Y:S02]  /*0880*/  F2I.FTZ.U32.TRUNC.NTZ R5, R0 ;  /* 0x0000000000057305 */ /* 0x000e64000021f000 */
[----:B------:R-:W-:Y:S02]  /*0890*/  @P0 VIADD R4, R4, 0x1 ;  /* 0x0000000104040836 */ /* 0x000fe40000000000 */
[----:B------:R-:W-:-:S04]  /*08a0*/  IMAD R11, R11, R16, RZ ;  /* 0x000000100b0b7224 */ /* 0x000fc800078e02ff */
[----:B------:R-:W-:Y:S01]  /*08b0*/  @!P2 IMAD.MOV R4, RZ, RZ, -R4 ;  /* 0x000000ffff04a224 */ /* 0x000fe200078e0a04 */
[----:B------:R-:W-:Y:S01]  /*08c0*/  @!P1 LOP3.LUT R4, RZ, R17, RZ, 0x33, !PT ;  /* 0x00000011ff049212 */ /* 0x000fe200078e33ff */
[----:B------:R-:W-:-:S04]  /*08d0*/  IMAD.HI.U32 R6, R7, R11, R6 ;  /* 0x0000000b07067227 */ /* 0x000fc800078e0006 */
[----:B------:R-:W-:Y:S02]  /*08e0*/  IMAD.SHL.U32 R140, R4, 0x10, RZ ;  /* 0x00000010048c7824 */ /* 0x000fe400078e00ff */
[----:B-1----:R-:W-:Y:S02]  /*08f0*/  IMAD.MOV R7, RZ, RZ, -R5 ;  /* 0x000000ffff077224 */ /* 0x002fe400078e0a05 */
[----:B------:R-:W-:Y:S01]  /*0900*/  IMAD.MOV R0, RZ, RZ, -R4 ;  /* 0x000000ffff007224 */ /* 0x000fe200078e0a04 */
[----:B------:R-:W-:Y:S01]  /*0910*/  LOP3.LUT R9, R140, R9, RZ, 0xfc, !PT ;  /* 0x000000098c097212 */ /* 0x000fe200078efcff */
[----:B------:R-:W-:Y:S02]  /*0920*/  IMAD.MOV.U32 R4, RZ, RZ, R7 ;  /* 0x000000ffff047224 */ /* 0x000fe400078e0007 */
[----:B------:R-:W-:Y:S01]  /*0930*/  IMAD R0, R17, R0, R10 ;  /* 0x0000000011007224 */ /* 0x000fe200078e020a */
[C---:B------:R-:W-:Y:S01]  /*0940*/  LOP3.LUT R18, R9.reuse, 0x4, RZ, 0xfc, !PT ;  /* 0x0000000409127812 */ /* 0x040fe200078efcff */
[----:B------:R-:W-:Y:S01]  /*0950*/  IMAD R11, R4, R13, RZ ;  /* 0x0000000d040b7224 */ /* 0x000fe200078e02ff */
[----:B------:R-:W-:Y:S01]  /*0960*/  IABS R15, R9 ;  /* 0x00000009000f7213 */ /* 0x000fe20000000000 */
[----:B------:R-:W-:Y:S01]  /*0970*/  IMAD.MOV.U32 R4, RZ, RZ, RZ ;  /* 0x000000ffff047224 */ /* 0x000fe200078e00ff */
[----:B------:R-:W-:Y:S01]  /*0980*/  IABS R7, R18 ;  /* 0x0000001200077213 */ /* 0x000fe20000000000 */
[----:B------:R-:W-:Y:S01]  /*0990*/  IMAD.IADD R0, R12, 0x1, R0 ;  /* 0x000000010c007824 */ /* 0x000fe200078e0200 */
[----:B------:R-:W-:Y:S01]  /*09a0*/  LOP3.LUT R20, R9, 0x8, RZ, 0xfc, !PT ;  /* 0x0000000809147812 */ /* 0x000fe200078efcff */
[----:B------:R-:W-:Y:S01]  /*09b0*/  IMAD.HI.U32 R4, R5, R11, R4 ;  /* 0x0000000b05047227 */ /* 0x000fe200078e0004 */
[----:B------:R-:W-:-:S02]  /*09c0*/  LOP3.LUT R5, R141, 0x7f, RZ, 0xc0, !PT ;  /* 0x0000007f8d057812 */ /* 0x000fc400078ec0ff */
[C---:B------:R-:W-:Y:S01]  /*09d0*/  LOP3.LUT R21, R9.reuse, 0xc, RZ, 0xfc, !PT ;  /* 0x0000000c09157812 */ /* 0x040fe200078efcff */
[----:B------:R-:W-:Y:S01]  /*09e0*/  IMAD.MOV.U32 R17, RZ, RZ, R7 ;  /* 0x000000ffff117224 */ /* 0x000fe200078e0007 */
[----:B------:R-:W-:Y:S01]  /*09f0*/  IABS R19, R20 ;  /* 0x0000001400137213 */ /* 0x000fe20000000000 */
[C---:B------:R-:W-:Y:S01]  /*0a00*/  IMAD.HI.U32 R7, R6.reuse, R15, RZ ;  /* 0x0000000f06077227 */ /* 0x040fe200078e00ff */
[----:B------:R-:W-:Y:S02]  /*0a10*/  ISETP.GE.AND P5, PT, R9, RZ, PT ;  /* 0x000000ff0900720c */ /* 0x000fe40003fa6270 */
[----:B------:R-:W-:Y:S01]  /*0a20*/  SHF.R.U32.HI R9, RZ, 0x5, R141 ;  /* 0x00000005ff097819 */ /* 0x000fe2000001168d */
[----:B------:R-:W-:-:S03]  /*0a30*/  IMAD.HI.U32 R8, R6, R17, RZ ;  /* 0x0000001106087227 */ /* 0x000fc600078e00ff */
[----:B------:R-:W-:Y:S01]  /*0a40*/  R2UR UR7, R9 ;  /* 0x00000000090772ca */ /* 0x000fe200000e0000 */
[----:B------:R-:W-:Y:S02]  /*0a50*/  IMAD.MOV R8, RZ, RZ, -R8 ;  /* 0x000000ffff087224 */ /* 0x000fe400078e0a08 */
[----:B------:R-:W-:Y:S02]  /*0a60*/  IMAD R0, R0, 0x100, R5 ;  /* 0x0000010000007824 */ /* 0x000fe400078e0205 */
[----:B------:R-:W-:Y:S02]  /*0a70*/  IMAD.MOV R7, RZ, RZ, -R7 ;  /* 0x000000ffff077224 */ /* 0x000fe400078e0a07 */
[C---:B------:R-:W-:Y:S01]  /*0a80*/  IMAD R8, R16.reuse, R8, R17 ;  /* 0x0000000810087224 */ /* 0x040fe200078e0211 */
[----:B------:R-:W-:Y:S01]  /*0a90*/  IABS R17, R21 ;  /* 0x0000001500117213 */ /* 0x000fe20000000000 */
[----:B------:R-:W-:Y:S01]  /*0aa0*/  IMAD R7, R16, R7, R15 ;  /* 0x0000000710077224 */ /* 0x000fe200078e020f */
[----:B------:R-:W-:Y:S01]  /*0ab0*/  IABS R12, R0 ;  /* 0x00000000000c7213 */ /* 0x000fe20000000000 */
[----:B------:R-:W-:Y:S01]  /*0ac0*/  VIADD R188, R0, 0x80 ;  /* 0x0000008000bc7836 */ /* 0x000fe20000000000 */
[----:B------:R-:W-:Y:S01]  /*0ad0*/  ISETP.GT.U32.AND P1, PT, R16, R8, PT ;  /* 0x000000081000720c */ /* 0x000fe20003f24070 */
[----:B------:R-:W-:Y:S01]  /*0ae0*/  IMAD.HI.U32 R10, R6, R19, RZ ;  /* 0x00000013060a7227 */ /* 0x000fe200078e00ff */
[----:B------:R-:W-:-:S02]  /*0af0*/  ISETP.GT.U32.AND P0, PT, R16, R7, PT ;  /* 0x000000071000720c */ /* 0x000fc40003f04070 */
[----:B------:R-:W-:Y:S01]  /*0b00*/  IABS R15, R188 ;  /* 0x000000bc000f7213 */ /* 0x000fe20000000000 */
[----:B------:R-:W-:-:S04]  /*0b10*/  IMAD.HI.U32 R11, R6, R17, RZ ;  /* 0x00000011060b7227 */ /* 0x000fc800078e00ff */
[----:B------:R-:W-:-:S04]  /*0b20*/  IMAD.HI.U32 R6, R4, R12, RZ ;  /* 0x0000000c04067227 */ /* 0x000fc800078e00ff */
[----:B------:R-:W-:Y:S02]  /*0b30*/  IMAD.MOV R10, RZ, RZ, -R10 ;  /* 0x000000ffff0a7224 */ /* 0x000fe400078e0a0a */
[----:B------:R-:W-:Y:S02]  /*0b40*/  IMAD.MOV R14, RZ, RZ, -R6 ;  /* 0x000000ffff0e7224 */ /* 0x000fe400078e0a06 */
[----:B------:R-:W-:Y:S02]  /*0b50*/  IMAD R10, R16, R10, R19 ;  /* 0x0000000a100a7224 */ /* 0x000fe400078e0213 */
[----:B------:R-:W-:Y:S01]  /*0b60*/  IMAD.HI.U32 R6, R4, R15, RZ ;  /* 0x0000000f04067227 */ /* 0x000fe200078e00ff */
[----:B------:R-:W1:Y:S02]  /*0b70*/  LDS R19, [UR9] ;  /* 0x00000009ff137984 */ /* 0x000e640008000800 */
[----:B------:R-:W-:Y:S01]  /*0b80*/  ISETP.GT.U32.AND P3, PT, R16, R10, PT ;  /* 0x0000000a1000720c */ /* 0x000fe20003f64070 */
[----:B------:R-:W-:-:S02]  /*0b90*/  IMAD.MOV R11, RZ, RZ, -R11 ;  /* 0x000000ffff0b7224 */ /* 0x000fc400078e0a0b */
[----:B------:R-:W-:Y:S02]  /*0ba0*/  IMAD R4, R13, R14, R12 ;  /* 0x0000000e0d047224 */ /* 0x000fe400078e020c */
[----:B------:R-:W-:Y:S02]  /*0bb0*/  IMAD.MOV R6, RZ, RZ, -R6 ;  /* 0x000000ffff067224 */ /* 0x000fe400078e0a06 */
[--C-:B------:R-:W-:Y:S01]  /*0bc0*/  @!P0 IMAD.IADD R7, R7, 0x1, -R16.reuse ;  /* 0x0000000107078824 */ /* 0x100fe200078e0a10 */
[C---:B------:R-:W-:Y:S01]  /*0bd0*/  ISETP.GT.U32.AND P0, PT, R13.reuse, R4, PT ;  /* 0x000000040d00720c */ /* 0x040fe20003f04070 */
[C---:B------:R-:W-:Y:S02]  /*0be0*/  IMAD R11, R16.reuse, R11, R17 ;  /* 0x0000000b100b7224 */ /* 0x040fe400078e0211 */
[C---:B------:R-:W-:Y:S01]  /*0bf0*/  IMAD R6, R13.reuse, R6, R15 ;  /* 0x000000060d067224 */ /* 0x040fe200078e020f */
[----:B------:R-:W-:Y:S01]  /*0c00*/  ISETP.GT.U32.AND P2, PT, R16, R7, PT ;  /* 0x000000071000720c */ /* 0x000fe20003f44070 */
[--C-:B------:R-:W-:Y:S01]  /*0c10*/  @!P1 IMAD.IADD R8, R8, 0x1, -R16.reuse ;  /* 0x0000000108089824 */ /* 0x100fe200078e0a10 */
[----:B------:R-:W-:Y:S01]  /*0c20*/  ISETP.GT.U32.AND P1, PT, R16, R11, PT ;  /* 0x0000000b1000720c */ /* 0x000fe20003f24070 */
[----:B------:R-:W-:Y:S01]  /*0c30*/  @!P3 IMAD.IADD R10, R10, 0x1, -R16 ;  /* 0x000000010a0ab824 */ /* 0x000fe200078e0a10 */
[----:B------:R-:W-:Y:S01]  /*0c40*/  ISETP.GT.U32.AND P4, PT, R13, R6, PT ;  /* 0x000000060d00720c */ /* 0x000fe20003f84070 */
[----:B------:R-:W-:Y:S01]  /*0c50*/  VIADD R9, R124, 0xffffffe7 ;  /* 0xffffffe77c097836 */ /* 0x000fe20000000000 */
[----:B------:R-:W-:Y:S01]  /*0c60*/  ISETP.GT.U32.AND P3, PT, R16, R8, PT ;  /* 0x000000081000720c */ /* 0x000fe20003f64070 */
[----:B------:R-:W-:Y:S01]  /*0c70*/  VIADD R12, R124, 0xffffffeb ;  /* 0xffffffeb7c0c7836 */ /* 0x000fe20000000000 */
[----:B------:R-:W-:Y:S01]  /*0c80*/  ISETP.GT.U32.AND P6, PT, R16, R10, PT ;  /* 0x0000000a1000720c */ /* 0x000fe20003fc4070 */
[----:B------:R-:W-:Y:S01]  /*0c90*/  @!P0 IMAD.IADD R4, R4, 0x1, -R13 ;  /* 0x0000000104048824 */ /* 0x000fe200078e0a0d */
[----:B------:R-:W-:Y:S01]  /*0ca0*/  ISETP.GE.AND P0, PT, R20, RZ, PT ;  /* 0x000000ff1400720c */ /* 0x000fe20003f06270 */
[----:B------:R-:W-:-:S02]  /*0cb0*/  VIADD R15, R124, 0xffffffe3 ;  /* 0xffffffe37c0f7836 */ /* 0x000fc40000000000 */
[--C-:B------:R-:W-:Y:S01]  /*0cc0*/  @!P2 IMAD.IADD R7, R7, 0x1, -R16.reuse ;  /* 0x000000010707a824 */ /* 0x100fe200078e0a10 */
[----:B------:R-:W-:Y:S01]  /*0cd0*/  BAR.SYNC.DEFER_BLOCKING 0x0 ;  /* 0x0000000000007b1d */ /* 0x000fe20000010000 */
[--C-:B------:R-:W-:Y:S01]  /*0ce0*/  @!P1 IMAD.IADD R11, R11, 0x1, -R16.reuse ;  /* 0x000000010b0b9824 */ /* 0x100fe200078e0a10 */
[----:B------:R-:W-:Y:S01]  /*0cf0*/  ISETP.GE.AND P1, PT, R18, RZ, PT ;  /* 0x000000ff1200720c */ /* 0x000fe20003f26270 */
[----:B------:R-:W-:Y:S01]  /*0d00*/  @!P4 IMAD.IADD R6, R6, 0x1, -R13 ;  /* 0x000000010606c824 */ /* 0x000fe200078e0a0d */
[----:B------:R-:W-:Y:S01]  /*0d10*/  ISETP.GT.U32.AND P4, PT, R13, R4, PT ;  /* 0x000000040d00720c */ /* 0x000fe20003f84070 */
[----:B------:R-:W-:Y:S01]  /*0d20*/  @!P3 IMAD.IADD R8, R8, 0x1, -R16 ;  /* 0x000000010808b824 */ /* 0x000fe200078e0a10 */
[----:B------:R-:W-:Y:S01]  /*0d30*/  ISETP.NE.U32.AND P2, PT, R5, RZ, PT ;  /* 0x000000ff0500720c */ /* 0x000fe20003f45070 */
[----:B------:R-:W-:Y:S01]  /*0d40*/  @!P5 IMAD.MOV R7, RZ, RZ, -R7 ;  /* 0x000000ffff07d224 */ /* 0x000fe200078e0a07 */
[----:B------:R-:W-:Y:S01]  /*0d50*/  ISETP.GT.U32.AND P5, PT, R13, R6, PT ;  /* 0x000000060d00720c */ /* 0x000fe20003fa4070 */
[----:B------:R-:W-:Y:S01]  /*0d60*/  IMAD.MOV.U32 R5, RZ, RZ, R8 ;  /* 0x000000ffff057224 */ /* 0x000fe200078e0008 */
[----:B------:R-:W-:Y:S01]  /*0d70*/  ISETP.GT.U32.AND P3, PT, R16, R11, PT ;  /* 0x0000000b1000720c */ /* 0x000fe20003f64070 */
[----:B------:R-:W-:Y:S01]  /*0d80*/  @!P6 IMAD.IADD R10, R10, 0x1, -R16 ;  /* 0x000000010a0ae824 */ /* 0x000fe200078e0a10 */
[----:B------:R-:W-:-:S02]  /*0d90*/  ISETP.GE.AND P6, PT, R21, RZ, PT ;  /* 0x000000ff1500720c */ /* 0x000fc40003fc6270 */
[----:B------:R-:W-:Y:S01]  /*0da0*/  LOP3.LUT R8, RZ, R3, RZ, 0x33, !PT ;  /* 0x00000003ff087212 */ /* 0x000fe200078e33ff */
[----:B------:R-:W-:Y:S01]  /*0db0*/  @!P1 IMAD.MOV R5, RZ, RZ, -R5 ;  /* 0x000000ffff059224 */ /* 0x000fe200078e0a05 */
[----:B------:R-:W-:Y:S01]  /*0dc0*/  ISETP.GE.AND P1, PT, R0, RZ, PT ;  /* 0x000000ff0000720c */ /* 0x000fe20003f26270 */
[--C-:B------:R-:W-:Y:S01]  /*0dd0*/  @!P4 IMAD.IADD R4, R4, 0x1, -R13.reuse ;  /* 0x000000010404c824 */ /* 0x100fe200078e0a0d */
[----:B------:R-:W-:Y:S01]  /*0de0*/  ISETP.GE.AND P4, PT, R188, RZ, PT ;  /* 0x000000ffbc00720c */ /* 0x000fe20003f86270 */
[----:B------:R-:W-:Y:S01]  /*0df0*/  @!P0 IMAD.MOV R10, RZ, RZ, -R10 ;  /* 0x000000ffff0a8224 */ /* 0x000fe200078e0a0a */
[----:B------:R-:W-:Y:S01]  /*0e00*/  ISETP.NE.AND P0, PT, R2, RZ, PT ;  /* 0x000000ff0200720c */ /* 0x000fe20003f05270 */
[----:B------:R-:W-:Y:S01]  /*0e10*/  @!P5 IMAD.IADD R6, R6, 0x1, -R13 ;  /* 0x000000010606d824 */ /* 0x000fe200078e0a0d */
[----:B-1----:R-:W-:Y:S01]  /*0e20*/  R2UR UR8, R19 ;  /* 0x00000000130872ca */ /* 0x002fe200000e0000 */
[----:B------:R-:W-:Y:S01]  /*0e30*/  @!P3 IMAD.IADD R11, R11, 0x1, -R16 ;  /* 0x000000010b0bb824 */ /* 0x000fe200078e0a10 */
[----:B------:R-:W-:-:S02]  /*0e40*/  ISETP.NE.AND P3, PT, R3, RZ, PT ;  /* 0x000000ff0300720c */ /* 0x000fc40003f65270 */
[----:B------:R-:W-:Y:S01]  /*0e50*/  LOP3.LUT R3, RZ, R2, RZ, 0x33, !PT ;  /* 0x00000002ff037212 */ /* 0x000fe200078e33ff */
[----:B------:R-:W-:Y:S01]  /*0e60*/  VIADD R2, R124, 0xffffffff ;  /* 0xffffffff7c027836 */ /* 0x000fe20000000000 */
[C---:B------:R-:W-:Y:S01]  /*0e70*/  SEL R118, R8.reuse, R5, !P3 ;  /* 0x0000000508767207 */ /* 0x040fe20005800000 */
[----:B------:R-:W-:Y:S01]  /*0e80*/  @!P1 IMAD.MOV R4, RZ, RZ, -R4 ;  /* 0x000000ffff049224 */ /* 0x000fe200078e0a04 */
[----:B------:R-:W-:Y:S01]  /*0e90*/  SEL R116, R8, R7, !P3 ;  /* 0x0000000708747207 */ /* 0x000fe20005800000 */
[----:B------:R-:W-:Y:S01]  /*0ea0*/  @!P4 IMAD.MOV R6, RZ, RZ, -R6 ;  /* 0x000000ffff06c224 */ /* 0x000fe200078e0a06 */
[----:B------:R-:W-:Y:S01]  /*0eb0*/  ISETP.GE.U32.AND P4, PT, R2, 0x7fffffe0, PT ;  /* 0x7fffffe00200780c */ /* 0x000fe20003f86070 */
[C---:B------:R-:W-:Y:S01]  /*0ec0*/  VIADD R2, R124.reuse, 0xffffffed ;  /* 0xffffffed7c027836 */ /* 0x040fe20000000000 */
[C---:B------:R-:W-:Y:S01]  /*0ed0*/  SEL R16, R3.reuse, R4, !P0 ;  /* 0x0000000403107207 */ /* 0x040fe20004000000 */
[C---:B------:R-:W-:Y:S01]  /*0ee0*/  VIADD R4, R124.reuse, 0xffffffee ;  /* 0xffffffee7c047836 */ /* 0x040fe20000000000 */
[----:B------:R-:W-:Y:S01]  /*0ef0*/  SEL R18, R3, R6, !P0 ;  /* 0x0000000603127207 */ /* 0x000fe20004000000 */
[----:B------:R-:W-:Y:S01]  /*0f00*/  VIADD R3, R124, 0xffffffec ;  /* 0xffffffec7c037836 */ /* 0x000fe20000000000 */
[----:B------:R-:W-:Y:S01]  /*0f10*/  ISETP.GE.U32.AND P5, PT, R2, 0x7fffffce, PT ;  /* 0x7fffffce0200780c */ /* 0x000fe20003fa6070 */
[----:B------:R-:W-:Y:S01]  /*0f20*/  @!P6 IMAD.MOV R11, RZ, RZ, -R11 ;  /* 0x000000ffff0be224 */ /* 0x000fe200078e0a0b */
[----:B------:R-:W-:Y:S01]  /*0f30*/  ISETP.GE.U32.AND P6, PT, R4, 0x7fffffcf, PT ;  /* 0x7fffffcf0400780c */ /* 0x000fe20003fc6070 */
[C---:B------:R-:W-:Y:S01]  /*0f40*/  VIADD R5, R124.reuse, 0xfffffff7 ;  /* 0xfffffff77c057836 */ /* 0x040fe20000000000 */
[----:B------:R-:W-:Y:S01]  /*0f50*/  ISETP.GE.U32.AND P1, PT, R3, 0x7fffffcd, PT ;  /* 0x7fffffcd0300780c */ /* 0x000fe20003f26070 */
[----:B------:R-:W-:Y:S01]  /*0f60*/  VIADD R3, R124, 0xffffffef ;  /* 0xffffffef7c037836 */ /* 0x000fe20000000000 */
[----:B------:R-:W-:Y:S01]  /*0f70*/  SEL R119, R8, R10, !P3 ;  /* 0x0000000a08777207 */ /* 0x000fe20005800000 */
[----:B------:R-:W-:Y:S01]  /*0f80*/  VIADD R4, R124, 0xffffffe8 ;  /* 0xffffffe87c047836 */ /* 0x000fe20000000000 */
[----:B------:R-:W-:Y:S01]  /*0f90*/  SEL R117, R8, R11, !P3 ;  /* 0x0000000b08757207 */ /* 0x000fe20005800000 */
[C---:B------:R-:W-:Y:S01]  /*0fa0*/  VIADD R2, R124.reuse, 0xffffffe9 ;  /* 0xffffffe97c027836 */ /* 0x040fe20000000000 */
[----:B------:R-:W-:Y:S01]  /*0fb0*/  ISETP.GE.U32.AND P0, PT, R5, 0x7fffffd8, PT ;  /* 0x7fffffd80500780c */ /* 0x000fe20003f06070 */
[C---:B------:R-:W-:Y:S01]  /*0fc0*/  VIADD R5, R124.reuse, 0xffffffea ;  /* 0xffffffea7c057836 */ /* 0x040fe20000000000 */
[----:B------:R-:W-:Y:S01]  /*0fd0*/  ISETP.GE.U32.AND P3, PT, R3, 0x7fffffd0, PT ;  /* 0x7fffffd00300780c */ /* 0x000fe20003f66070 */
[C---:B------:R-:W-:Y:S01]  /*0fe0*/  VIADD R7, R124.reuse, 0xffffffe4 ;  /* 0xffffffe47c077836 */ /* 0x040fe20000000000 */
[----:B------:R-:W-:Y:S01]  /*0ff0*/  SEL R3, RZ, 0x1, P1 ;  /* 0x00000001ff037807 */ /* 0x000fe20000800000 */
[----:B------:R-:W-:Y:S01]  /*1000*/  VIADD R8, R124, 0xffffffe6 ;  /* 0xffffffe67c087836 */ /* 0x000fe20000000000 */
[----:B------:R-:W-:-:S02]  /*1010*/  ISETP.GE.U32.AND P1, PT, R4, 0x7fffffc9, PT ;  /* 0x7fffffc90400780c */ /* 0x000fc40003f26070 */
[----:B------:R-:W-:Y:S02]  /*1020*/  SEL R4, RZ, 0x1fffe, P5 ;  /* 0x0001fffeff047807 */ /* 0x000fe40002800000 */
[----:B------:R-:W-:Y:S02]  /*1030*/  ISETP.GE.U32.AND P5, PT, R2, 0x7fffffca, PT ;  /* 0x7fffffca0200780c */ /* 0x000fe40003fa6070 */
[----:B------:R-:W-:Y:S01]  /*1040*/  SEL R2, RZ, 0x4, P6 ;  /* 0x00000004ff027807 */ /* 0x000fe20003000000 */
[----:B------:R-:W-:Y:S01]  /*1050*/  IMAD.IADD R4, R3, 0x1, R4 ;  /* 0x0000000103047824 */ /* 0x000fe200078e0204 */
[----:B------:R-:W-:Y:S01]  /*1060*/  ISETP.GE.U32.AND P6, PT, R5, 0x7fffffcb, PT ;  /* 0x7fffffcb0500780c */ /* 0x000fe20003fc6070 */
[----:B------:R-:W-:Y:S01]  /*1070*/  VIADD R5, R124, 0xffffffe5 ;  /* 0xffffffe57c057836 */ /* 0x000fe20000000000 */
[----:B------:R-:W-:Y:S02]  /*1080*/  SEL R6, RZ, 0x1, P1 ;  /* 0x00000001ff067807 */ /* 0x000fe40000800000 */
[----:B------:R-:W-:-:S02]  /*1090*/  ISETP.GE.U32.AND P1, PT, R7, 0x7fffffc5, PT ;  /* 0x7fffffc50700780c */ /* 0x000fc40003f26070 */
[----:B------:R-:W-:Y:S02]  /*10a0*/  SEL R7, RZ, 0x1fffe, P5 ;  /* 0x0001fffeff077807 */ /* 0x000fe40002800000 */
[----:B------:R-:W-:Y:S02]  /*10b0*/  ISETP.GE.U32.AND P5, PT, R5, 0x7fffffc6, PT ;  /* 0x7fffffc60500780c */ /* 0x000fe40003fa6070 */
[----:B------:R-:W-:Y:S01]  /*10c0*/  SEL R5, RZ, 0x4, P6 ;  /* 0x00000004ff057807 */ /* 0x000fe20003000000 */
[----:B------:R-:W-:Y:S01]  /*10d0*/  IMAD.IADD R7, R6, 0x1, R7 ;  /* 0x0000000106077824 */ /* 0x000fe200078e0207 */
[----:B------:R-:W-:Y:S01]  /*10e0*/  ISETP.GE.U32.AND P6, PT, R8, 0x7fffffc7, PT ;  /* 0x7fffffc70800780c */ /* 0x000fe20003fc6070 */
[C---:B------:R-:W-:Y:S01]  /*10f0*/  VIADD R8, R124.reuse, 0xffffffe1 ;  /* 0xffffffe17c087836 */ /* 0x040fe20000000000 */
[----:B------:R-:W-:Y:S02]  /*1100*/  SEL R10, RZ, 0x1, P1 ;  /* 0x00000001ff0a7807 */ /* 0x000fe40000800000 */
[----:B------:R-:W-:Y:S01]  /*1110*/  ISETP.GE.U32.AND P1, PT, R9, 0x7fffffc8, PT ;  /* 0x7fffffc80900780c */ /* 0x000fe20003f26070 */
[----:B------:R-:W-:Y:S01]  /*1120*/  VIADD R9, R124, 0xffffffe2 ;  /* 0xffffffe27c097836 */ /* 0x000fe20000000000 */
[----:B------:R-:W-:-:S02]  /*1130*/  SEL R11, RZ, 0x1fffe, P5 ;  /* 0x0001fffeff0b7807 */ /* 0x000fc40002800000 */
[----:B------:R-:W-:Y:S02]  /*1140*/  ISETP.GE.U32.AND P5, PT, R8, 0x7fffffc2, PT ;  /* 0x7fffffc20800780c */ /* 0x000fe40003fa6070 */
[----:B------:R-:W-:Y:S01]  /*1150*/  SEL R8, RZ, 0x4, P6 ;  /* 0x00000004ff087807 */ /* 0x000fe20003000000 */
[----:B------:R-:W-:Y:S01]  /*1160*/  IMAD.IADD R10, R10, 0x1, R11 ;  /* 0x000000010a0a7824 */ /* 0x000fe200078e020b */
[----:B------:R-:W-:Y:S02]  /*1170*/  ISETP.GE.U32.AND P6, PT, R9, 0x7fffffc3, PT ;  /* 0x7fffffc30900780c */ /* 0x000fe40003fc6070 */
[----:B------:R-:W-:Y:S02]  /*1180*/  SEL R9, RZ, 0x7fff8, P1 ;  /* 0x0007fff8ff097807 */ /* 0x000fe40000800000 */
[----:B------:R-:W-:Y:S02]  /*1190*/  ISETP.GE.U32.AND P1, PT, R142, 0x7fffffc1, PT ;  /* 0x7fffffc18e00780c */ /* 0x000fe40003f26070 */
[----:B------:R-:W-:-:S02]  /*11a0*/  SEL R14, RZ, 0x1fffe, P5 ;  /* 0x0001fffeff0e7807 */ /* 0x000fc40002800000 */
[----:B------:R-:W-:Y:S02]  /*11b0*/  SEL R13, RZ, 0x1, P1 ;  /* 0x00000001ff0d7807 */ /* 0x000fe40000800000 */
[----:B------:R-:W-:Y:S02]  /*11c0*/  ISETP.GE.U32.AND P5, PT, R12, 0x7fffffcc, PT ;  /* 0x7fffffcc0c00780c */ /* 0x000fe40003fa6070 */
[----:B------:R-:W-:Y:S01]  /*11d0*/  SEL R12, RZ, 0x4, P6 ;  /* 0x00000004ff0c7807 */ /* 0x000fe20003000000 */
[----:B------:R-:W-:Y:S01]  /*11e0*/  IMAD.IADD R13, R13, 0x1, R14 ;  /* 0x000000010d0d7824 */ /* 0x000fe200078e020e */
[----:B------:R-:W-:Y:S01]  /*11f0*/  ISETP.GE.U32.AND P6, PT, R15, 0x7fffffc4, PT ;  /* 0x7fffffc40f00780c */ /* 0x000fe20003fc6070 */
[----:B------:R-:W-:Y:S01]  /*1200*/  VIADD R15, R124, 0xfffffff6 ;  /* 0xfffffff67c0f7836 */ /* 0x000fe20000000000 */
[----:B------:R-:W-:Y:S02]  /*1210*/  SEL R6, RZ, 0x7fff8, P5 ;  /* 0x0007fff8ff067807 */ /* 0x000fe40002800000 */
[----:B------:R-:W-:-:S02]  /*1220*/  LOP3.LUT R7, R7, 0x3, RZ, 0xc0, !PT ;  /* 0x0000000307077812 */ /* 0x000fc400078ec0ff */
[----:B------:R-:W-:Y:S02]  /*1230*/  SEL R11, RZ, 0x7fff8, P6 ;  /* 0x0007fff8ff0b7807 */ /* 0x000fe40003000000 */
[----:B------:R-:W-:Y:S02]  /*1240*/  LOP3.LUT R13, R13, 0x3, RZ, 0xc0, !PT ;  /* 0x000000030d0d7812 */ /* 0x000fe400078ec0ff */
[----:B------:R-:W-:Y:S02]  /*1250*/  LOP3.LUT R10, R10, 0x3, RZ, 0xc0, !PT ;  /* 0x000000030a0a7812 */ /* 0x000fe400078ec0ff */
[----:B------:R-:W-:Y:S02]  /*1260*/  SEL R3, RZ, 0x7fff8, P3 ;  /* 0x0007fff8ff037807 */ /* 0x000fe40001800000 */
[----:B------:R-:W-:Y:S02]  /*1270*/  LOP3.LUT R4, R4, 0x3, RZ, 0xc0, !PT ;  /* 0x0000000304047812 */ /* 0x000fe400078ec0ff */
[----:B------:R-:W-:-:S02]  /*1280*/  IADD3 R5, PT, PT, R7, R6, R5 ;  /* 0x0000000607057210 */ /* 0x000fc40007ffe005 */
[----:B------:R-:W-:Y:S02]  /*1290*/  IADD3 R11, PT, PT, R13, R11, R12 ;  /* 0x0000000b0d0b7210 */ /* 0x000fe40007ffe00c */
[----:B------:R-:W-:Y:S01]  /*12a0*/  IADD3 R8, PT, PT, R10, R9, R8 ;  /* 0x000000090a087210 */ /* 0x000fe20007ffe008 */
[----:B------:R-:W-:Y:S01]  /*12b0*/  VIADD R9, R124, 0xfffffffe ;  /* 0xfffffffe7c097836 */ /* 0x000fe20000000000 */
[----:B------:R-:W-:Y:S01]  /*12c0*/  IADD3 R3, PT, PT, R4, R3, R2 ;  /* 0x0000000304037210 */ /* 0x000fe20007ffe002 */
[----:B------:R-:W-:Y:S01]  /*12d0*/  IMAD.SHL.U32 R4, R5, 0x100, RZ ;  /* 0x0000010005047824 */ /* 0x000fe200078e00ff */
[----:B------:R-:W-:Y:S01]  /*12e0*/  LOP3.LUT R11, R11, 0xf, RZ, 0xc0, !PT ;  /* 0x0000000f0b0b7812 */ /* 0x000fe200078ec0ff */
[-C--:B------:R-:W-:Y:S01]  /*12f0*/  IMAD R2, R16, R125.reuse, RZ ;  /* 0x0000007d10027224 */ /* 0x080fe200078e02ff */
[----:B------:R-:W-:Y:S01]  /*1300*/  ISETP.GE.U32.AND P6, PT, R15, 0x7fffffd7, PT ;  /* 0x7fffffd70f00780c */ /* 0x000fe20003fc6070 */
[----:B------:R-:W-:Y:S01]  /*1310*/  IMAD R125, R18, R125, RZ ;  /* 0x0000007d127d7224 */ /* 0x000fe200078e02ff */
[----:B------:R-:W-:Y:S01]  /*1320*/  ISETP.GE.U32.AND P3, PT, R9, 0x7fffffdf, PT ;  /* 0x7fffffdf0900780c */ /* 0x000fe20003f66070 */
[----:B------:R-:W-:Y:S01]  /*1330*/  IMAD R8, R8, 0x10, R11 ;  /* 0x0000001008087824 */ /* 0x000fe200078e020b */
[----:B------:R-:W-:Y:S01]  /*1340*/  LOP3.LUT R4, R4, 0xf00, RZ, 0xe2, !PT ;  /* 0x00000f0004047812 */ /* 0x000fe200078ee2ff */
[----:B0-2---:R-:W-:Y:S10]  /*1350*/  BRA.U UP0, `(.L_x_5) ;  /* 0x0000000100187547 */ /* 0x005ff4000b800000 */
[----:B------:R-:W-:Y:S01]  /*1360*/  ELECT P5, URZ, PT ;  /* 0x0000000000ff782f */ /* 0x000fe200038a0000 */
[----:B------:R-:W-:Y:S01]  /*1370*/  IMAD.MOV.U32 R5, RZ, RZ, 0x1 ;  /* 0x00000001ff057424 */ /* 0x000fe200078e00ff */
[----:B------:R-:W-:Y:S01]  /*1380*/  UMOV UR5, 0x40 ;  /* 0x0000004000057882 */ /* 0x000fe20000000000 */
[----:B------:R-:W-:Y:S01]  /*1390*/  UVIRTCOUNT.DEALLOC.SMPOOL 0x80 ;  /* 0x000000800000784c */ /* 0x000fe20000000000 */
[----:B------:R-:W-:-:S09]  /*13a0*/  ULEA UR5, UR4, UR5, 0x18 ;  /* 0x0000000504057291 */ /* 0x000fd2000f8ec0ff */
[----:B------:R0:W-:Y:S03]  /*13b0*/  @P5 STS.U8 [UR5], R5 ;  /* 0x00000005ff005988 */ /* 0x0001e60008000005 */
.L_x_5:
[----:B------:R-:W-:Y:S01]  /*13c0*/  USHF.L.U32 UR4, UR7, 0x15, URZ ;  /* 0x0000001507047899 */ /* 0x000fe200080006ff */
[----:B------:R-:W-:Y:S01]  /*13d0*/  LEA R112, P5, R2, UR12, 0x1 ;  /* 0x0000000c02707c11 */ /* 0x000fe2000f8a08ff */
[----:B------:R-:W-:Y:S01]  /*13e0*/  VOTEU.ALL UP1, P2 ;  /* 0x0000000000ff7886 */ /* 0x000fe20001020000 */
[----:B------:R-:W-:Y:S01]  /*13f0*/  UIADD3 UR11, UPT, UPT, UR9, 0x8800, URZ ;  /* 0x00008800090b7890 */ /* 0x000fe2000fffe0ff */
[----:B------:R-:W-:Y:S01]  /*1400*/  LOP3.LUT R8, R8, 0xff, RZ, 0xc0, !PT ;  /* 0x000000ff08087812 */ /* 0x000fe200078ec0ff */
[----:B------:R-:W-:Y:S01]  /*1410*/  ULOP3.LUT UR4, UR4, 0x600000, URZ, 0xc0, !UPT ;  /* 0x0060000004047892 */ /* 0x000fe2000f8ec0ff */
[----:B------:R-:W-:Y:S01]  /*1420*/  IMAD R3, R3, 0x1000, R4 ;  /* 0x0000100003037824 */ /* 0x000fe200078e0204 */
[----:B------:R-:W-:Y:S01]  /*1430*/  VOTEU.ALL UP2, P2 ;  /* 0x0000000000ff7886 */ /* 0x000fe20001040000 */
[----:B------:R-:W-:Y:S01]  /*1440*/  LEA.HI.X.SX32 R113, R2, UR13, 0x1, P5 ;  /* 0x0000000d02717c11 */ /* 0x000fe2000a8f0eff */
[----:B------:R-:W-:Y:S02]  /*1450*/  UIADD3 UR10, UPT, UPT, UR8, UR4, URZ ;  /* 0x00000004080a7290 */ /* 0x000fe4000fffe0ff */
[----:B------:R-:W-:-:S04]  /*1460*/  @!UP1 UIADD3 UR4, UPT, UPT, -UR6, 0x100000, URZ ;  /* 0x0010000006049890 */ /* 0x000fc8000fffe1ff */
[----:B------:R-:W-:Y:S02]  /*1470*/  @!UP1 USHF.L.U32 UR5, UR4, 0xb, URZ ;  /* 0x0000000b04059899 */ /* 0x000fe400080006ff */
[----:B------:R-:W-:Y:S01]  /*1480*/  @!UP1 USHF.L.U32 UR4, UR4, 0x1, URZ ;  /* 0x0000000104049899 */ /* 0x000fe200080006ff */
[----:B------:R-:W-:Y:S01]  /*1490*/  IMAD.IADD R3, R3, 0x1, R8 ;  /* 0x0000000103037824 */ /* 0x000fe200078e0208 */
[----:B------:R-:W-:Y:S01]  /*14a0*/  LEA R110, P5, R125, UR12, 0x1 ;  /* 0x0000000c7d6e7c11 */ /* 0x000fe2000f8a08ff */
[C---:B------:R-:W-:Y:S01]  /*14b0*/  IMAD.SHL.U32 R107, R114.reuse, 0x8, RZ ;  /* 0x00000008726b7824 */ /* 0x040fe200078e00ff */
[----:B------:R-:W-:Y:S02]  /*14c0*/  PRMT R144, RZ, 0x7610, R144 ;  /* 0x00007610ff907816 */ /* 0x000fe40000000090 */
[----:B------:R-:W-:Y:S01]  /*14d0*/  PRMT R146, RZ, 0x7610, R146 ;  /* 0x00007610ff927816 */ /* 0x000fe20000000092 */
[----:B------:R-:W-:Y:S01]  /*14e0*/  IMAD.WIDE R108, R107, 0x2, R112 ;  /* 0x000000026b6c7825 */ /* 0x000fe200078e0270 */
[----:B------:R-:W-:Y:S01]  /*14f0*/  STTM.x32 tmem[UR10], RZ ;  /* 0x000000ff000079ed */ /* 0x000fe200082c000a */
[----:B------:R-:W1:Y:S02]  /*1500*/  FENCE.VIEW.ASYNC.T ;  /* 0x00000000000073c6 */ /* 0x000e640000000200 */
[----:B-1----:R-:W-:Y:S01]  /*1510*/  BAR.SYNC.DEFER_BLOCKING 0x0 ;  /* 0x0000000000007b1d */ /* 0x002fe20000010000 */
[----:B------:R-:W-:Y:S01]  /*1520*/  LEA.HI.X.SX32 R111, R125, UR13, 0x1, P5 ;  /* 0x0000000d7d6f7c11 */ /* 0x000fe2000a8f0eff */
[----:B------:R-:W-:Y:S01]  /*1530*/  IMAD R99, R114, 0x18, RZ ;  /* 0x0000001872637824 */ /* 0x000fe200078e02ff */
[----:B------:R-:W-:-:S02]  /*1540*/  LOP3.LUT R121, R3, 0xffff, RZ, 0xc0, !PT ;  /* 0x0000ffff03797812 */ /* 0x000fc400078ec0ff */
[----:B------:R-:W-:Y:S01]  /*1550*/  PRMT R143, RZ, 0x7610, R143 ;  /* 0x00007610ff8f7816 */ /* 0x000fe2000000008f */
[----:B------:R-:W-:Y:S01]  /*1560*/  IMAD.WIDE R106, R107, 0x2, R110 ;  /* 0x000000026b6a7825 */ /* 0x000fe200078e026e */
[----:B------:R-:W-:Y:S02]  /*1570*/  SHF.R.U32.HI R3, RZ, 0x7, R121 ;  /* 0x00000007ff037819 */ /* 0x000fe40000011679 */
[----:B------:R-:W-:Y:S01]  /*1580*/  PRMT R145, RZ, 0x7610, R145 ;  /* 0x00007610ff917816 */ /* 0x000fe20000000091 */
[C---:B------:R-:W-:Y:S01]  /*1590*/  IMAD R95, R114.reuse, 0x9, RZ ;  /* 0x00000009725f7824 */ /* 0x040fe200078e02ff */
[----:B------:R-:W-:Y:S02]  /*15a0*/  SHF.R.U32.HI R2, RZ, 0xf, R121 ;  /* 0x0000000fff027819 */ /* 0x000fe40000011679 */
[----:B------:R-:W-:Y:S02]  /*15b0*/  PRMT R150, RZ, 0x7610, R150 ;  /* 0x00007610ff967816 */ /* 0x000fe40000000096 */
[----:B------:R-:W-:Y:S01]  /*15c0*/  PRMT R149, RZ, 0x7610, R149 ;  /* 0x00007610ff957816 */ /* 0x000fe20000000095 */
[----:B------:R-:W-:Y:S01]  /*15d0*/  IMAD.SHL.U32 R103, R114, 0x10, RZ ;  /* 0x0000001072677824 */ /* 0x000fe200078e00ff */
[----:B------:R-:W-:-:S02]  /*15e0*/  PRMT R154, RZ, 0x7610, R154 ;  /* 0x00007610ff9a7816 */ /* 0x000fc4000000009a */
[----:B------:R-:W-:Y:S02]  /*15f0*/  PRMT R153, RZ, 0x7610, R153 ;  /* 0x00007610ff997816 */ /* 0x000fe40000000099 */
[----:B------:R-:W-:Y:S02]  /*1600*/  PRMT R148, RZ, 0x7610, R148 ;  /* 0x00007610ff947816 */ /* 0x000fe40000000094 */
[----:B------:R-:W-:Y:S01]  /*1610*/  PRMT R147, RZ, 0x7610, R147 ;  /* 0x00007610ff937816 */ /* 0x000fe20000000093 */
[----:B------:R-:W1:Y:S02]  /*1620*/  FENCE.VIEW.ASYNC.S ;  /* 0x00000000000073c6 */ /* 0x000e640000000000 */
[----:B-1----:R1:W2:Y:S02]  /*1630*/  @!UP2 SYNCS.EXCH.64 URZ, [UR11], UR4 ;  /* 0x000000040bffa5b2 */ /* 0x0022a40008000100 */
[----:B--2---:R-:W-:Y:S01]  /*1640*/  BAR.SYNC.DEFER_BLOCKING 0x0 ;  /* 0x0000000000007b1d */ /* 0x004fe20000010000 */
[----:B------:R-:W-:-:S04]  /*1650*/  IMAD.WIDE R100, R99, 0x2, R112 ;  /* 0x0000000263647825 */ /* 0x000fc800078e0270 */
[----:B------:R-:W-:-:S04]  /*1660*/  IMAD.WIDE R98, R99, 0x2, R110 ;  /* 0x0000000263627825 */ /* 0x000fc800078e026e */
[----:B------:R-:W-:-:S04]  /*1670*/  IMAD.WIDE R96, R95, 0x2, R112 ;  /* 0x000000025f607825 */ /* 0x000fc800078e0270 */
[----:B------:R-:W-:Y:S01]  /*1680*/  IMAD R91, R114, 0x11, RZ ;  /* 0x00000011725b7824 */ /* 0x000fe200078e02ff */
[----:B------:R-:W-:Y:S01]  /*1690*/  PRMT R152, RZ, 0x7610, R152 ;  /* 0x00007610ff987816 */ /* 0x000fe20000000098 */
[----:B------:R-:W-:Y:S01]  /*16a0*/  IMAD.WIDE R104, R103, 0x2, R112 ;  /* 0x0000000267687825 */ /* 0x000fe200078e0270 */
[----:B------:R-:W-:Y:S01]  /*16b0*/  PRMT R151, RZ, 0x7610, R151 ;  /* 0x00007610ff977816 */ /* 0x000fe20000000097 */
[----:B-1----:R-:W1:Y:S02]  /*16c0*/  LDCU UR4, c[0x0][0x3b0] ;  /* 0x00007600ff0477ac */ /* 0x002e640008000800 */
[----:B------:R-:W-:Y:S01]  /*16d0*/  VIADD R4, R124, 0xfffffffd ;  /* 0xfffffffd7c047836 */ /* 0x000fe20000000000 */
[----:B------:R-:W2:Y:S04]  /*16e0*/  @!P0 LDG.E.U16 R144, desc[UR22][R108.64] ;  /* 0x000000166c908981 */ /* 0x000ea8000c1e1500 */
[----:B------:R-:W3:Y:S01]  /*16f0*/  @!P0 LDG.E.U16 R146, desc[UR22][R106.64] ;  /* 0x000000166a928981 */ /* 0x000ee2000c1e1500 */
[----:B------:R-:W-:-:S03]  /*1700*/  LOP3.LUT P0, RZ, R3, 0x1, RZ, 0xc0, !PT ;  /* 0x0000000103ff7812 */ /* 0x000fc6000780c0ff */
[----:B------:R-:W4:Y:S01]  /*1710*/  @!P4 LDG.E.U16 R143, desc[UR22][R112.64] ;  /* 0x00000016708fc981 */ /* 0x000f22000c1e1500 */
[----:B------:R-:W-:-:S03]  /*1720*/  SHF.R.U32.HI R3, RZ, 0xe, R121 ;  /* 0x0000000eff037819 */ /* 0x000fc60000011679 */
[----:B------:R-:W5:Y:S01]  /*1730*/  @!P4 LDG.E.U16 R145, desc[UR22][R110.64] ;  /* 0x000000166e91c981 */ /* 0x000f62000c1e1500 */
[----:B------:R-:W-:Y:S01]  /*1740*/  LOP3.LUT P4, RZ, R2, 0x1, RZ, 0xc0, !PT ;  /* 0x0000000102ff7812 */ /* 0x000fe2000788c0ff */
[----:B------:R-:W-:Y:S01]  /*1750*/  IMAD.WIDE R94, R95, 0x2, R110 ;  /* 0x000000025f5e7825 */ /* 0x000fe200078e026e */
[----:B------:R-:W-:Y:S01]  /*1760*/  ISETP.GE.U32.AND P5, PT, R4, 0x7fffffde, PT ;  /* 0x7fffffde0400780c */ /* 0x000fe20003fa6070 */
[----:B------:R-:W2:Y:S04]  /*1770*/  @!P6 LDG.E.U16 R154, desc[UR22][R96.64] ;  /* 0x00000016609ae981 */ /* 0x000ea8000c1e1500 */
[----:B------:R-:W2:Y:S04]  /*1780*/  @P0 LDG.E.U16 R150, desc[UR22][R100.64] ;  /* 0x0000001664960981 */ /* 0x000ea8000c1e1500 */
[----:B------:R-:W2:Y:S01]  /*1790*/  @P0 LDG.E.U16 R149, desc[UR22][R98.64] ;  /* 0x0000001662950981 */ /* 0x000ea2000c1e1500 */
[----:B------:R-:W-:-:S02]  /*17a0*/  LOP3.LUT P0, RZ, R3, 0x1, RZ, 0xc0, !PT ;  /* 0x0000000103ff7812 */ /* 0x000fc4000780c0ff */
[----:B------:R-:W-:Y:S01]  /*17b0*/  SHF.R.U32.HI R3, RZ, 0x6, R121 ;  /* 0x00000006ff037819 */ /* 0x000fe20000011679 */
[----:B------:R-:W-:Y:S01]  /*17c0*/  IMAD.WIDE R102, R103, 0x2, R110 ;  /* 0x0000000267667825 */ /* 0x000fe200078e026e */
[----:B------:R-:W2:Y:S02]  /*17d0*/  @!P6 LDG.E.U16 R153, desc[UR22][R94.64] ;  /* 0x000000165e99e981 */ /* 0x000ea4000c1e1500 */
[----:B------:R-:W-:Y:S01]  /*17e0*/  LOP3.LUT P6, RZ, R3, 0x1, RZ, 0xc0, !PT ;  /* 0x0000000103ff7812 */ /* 0x000fe200078cc0ff */
[----:B------:R-:W-:Y:S01]  /*17f0*/  VIADD R2, R124, 0xfffffff5 ;  /* 0xfffffff57c027836 */ /* 0x000fe20000000000 */
[----:B------:R-:W2:Y:S01]  /*1800*/  @P4 LDG.E.U16 R148, desc[UR22][R104.64] ;  /* 0x0000001668944981 */ /* 0x000ea2000c1e1500 */
[----:B------:R-:W-:-:S03]  /*1810*/  IMAD.WIDE R92, R91, 0x2, R112 ;  /* 0x000000025b5c7825 */ /* 0x000fc600078e0270 */
[----:B------:R-:W2:Y:S01]  /*1820*/  @P4 LDG.E.U16 R147, desc[UR22][R102.64] ;  /* 0x0000001666934981 */ /* 0x000ea2000c1e1500 */
[----:B------:R-:W-:Y:S01]  /*1830*/  IMAD R87, R114, 0x19, RZ ;  /* 0x0000001972577824 */ /* 0x000fe200078e02ff */
[----:B------:R-:W-:Y:S01]  /*1840*/  ISETP.GE.U32.AND P4, PT, R2, 0x7fffffd6, PT ;  /* 0x7fffffd60200780c */ /* 0x000fe20003f86070 */
[----:B------:R-:W-:Y:S01]  /*1850*/  IMAD.WIDE R90, R91, 0x2, R110 ;  /* 0x000000025b5a7825 */ /* 0x000fe200078e026e */
[----:B------:R-:W-:Y:S01]  /*1860*/  PRMT R155, RZ, 0x7610, R155 ;  /* 0x00007610ff9b7816 */ /* 0x000fe2000000009b */
[----:B------:R-:W2:Y:S02]  /*1870*/  @P0 LDG.E.U16 R152, desc[UR22][R92.64] ;  /* 0x000000165c980981 */ /* 0x000ea4000c1e1500 */
[----:B------:R-:W-:Y:S01]  /*1880*/  VIADD R2, R124, 0xfffffffc ;  /* 0xfffffffc7c027836 */ /* 0x000fe20000000000 */
[----:B------:R-:W-:Y:S01]  /*1890*/  PRMT R158, RZ, 0x7610, R158 ;  /* 0x00007610ff9e7816 */ /* 0x000fe2000000009e */
[----:B------:R-:W-:Y:S01]  /*18a0*/  IMAD.WIDE R88, R87, 0x2, R112 ;  /* 0x0000000257587825 */ /* 0x000fe200078e0270 */
[----:B------:R-:W2:Y:S01]  /*18b0*/  @P0 LDG.E.U16 R151, desc[UR22][R90.64] ;  /* 0x000000165a970981 */ /* 0x000ea2000c1e1500 */
[----:B------:R-:W-:-:S02]  /*18c0*/  PRMT R157, RZ, 0x7610, R157 ;  /* 0x00007610ff9d7816 */ /* 0x000fc4000000009d */
[----:B------:R-:W-:Y:S01]  /*18d0*/  IMAD.WIDE R86, R87, 0x2, R110 ;  /* 0x0000000257567825 */ /* 0x000fe200078e026e */
[----:B------:R-:W-:Y:S01]  /*18e0*/  PRMT R156, RZ, 0x7610, R156 ;  /* 0x00007610ff9c7816 */ /* 0x000fe2000000009c */
[----:B------:R-:W2:Y:S02]  /*18f0*/  @P6 LDG.E.U16 R155, desc[UR22][R88.64] ;  /* 0x00000016589b6981 */ /* 0x000ea4000c1e1500 */
[----:B------:R-:W-:Y:S01]  /*1900*/  IMAD R75, R114, 0xa, RZ ;  /* 0x0000000a724b7824 */ /* 0x000fe200078e02ff */
[----:B------:R-:W-:Y:S01]  /*1910*/  ISETP.GE.U32.AND P0, PT, R2, 0x7fffffdd, PT ;  /* 0x7fffffdd0200780c */ /* 0x000fe20003f06070 */
[----:B------:R-:W-:Y:S02]  /*1920*/  VIADD R3, R124, 0xfffffff4 ;  /* 0xfffffff47c037836 */ /* 0x000fe40000000000 */
[C---:B------:R-:W-:Y:S01]  /*1930*/  IMAD.SHL.U32 R79, R114.reuse, 0x2, RZ ;  /* 0x00000002724f7824 */ /* 0x040fe200078e00ff */
[----:B------:R-:W-:Y:S01]  /*1940*/  PRMT R160, RZ, 0x7610, R160 ;  /* 0x00007610ffa07816 */ /* 0x000fe200000000a0 */
[C---:B------:R-:W-:Y:S01]  /*1950*/  IMAD.WIDE R84, R114.reuse, 0x2, R112 ;  /* 0x0000000272547825 */ /* 0x040fe200078e0270 */
[----:B------:R-:W-:Y:S01]  /*1960*/  PRMT R159, RZ, 0x7610, R159 ;  /* 0x00007610ff9f7816 */ /* 0x000fe2000000009f */
[----:B------:R-:W2:Y:S02]  /*1970*/  @P6 LDG.E.U16 R158, desc[UR22][R86.64] ;  /* 0x00000016569e6981 */ /* 0x000ea4000c1e1500 */
[----:B------:R-:W-:Y:S01]  /*1980*/  IMAD.WIDE R82, R114, 0x2, R110 ;  /* 0x0000000272527825 */ /* 0x000fe200078e026e */
[----:B------:R-:W-:Y:S01]  /*1990*/  ISETP.GE.U32.AND P6, PT, R3, 0x7fffffd5, PT ;  /* 0x7fffffd50300780c */ /* 0x000fe20003fc6070 */
[----:B------:R-:W2:Y:S02]  /*19a0*/  @!P3 LDG.E.U16 R157, desc[UR22][R84.64] ;  /* 0x00000016549db981 */ /* 0x000ea4000c1e1500 */
[----:B------:R-:W-:-:S02]  /*19b0*/  VIADD R2, R124, 0xfffffffb ;  /* 0xfffffffb7c027836 */ /* 0x000fc40000000000 */
[C---:B------:R-:W-:Y:S01]  /*19c0*/  IMAD.WIDE R76, R75.reuse, 0x2, R112 ;  /* 0x000000024b4c7825 */ /* 0x040fe200078e0270 */
[----:B------:R-:W-:Y:S01]  /*19d0*/  PRMT R162, RZ, 0x7610, R162 ;  /* 0x00007610ffa27816 */ /* 0x000fe200000000a2 */
[----:B------:R-:W2:Y:S01]  /*19e0*/  @!P3 LDG.E.U16 R156, desc[UR22][R82.64] ;  /* 0x00000016529cb981 */ /* 0x000ea2000c1e1500 */
[----:B------:R-:W-:Y:S01]  /*19f0*/  PRMT R161, RZ, 0x7610, R161 ;  /* 0x00007610ffa17816 */ /* 0x000fe200000000a1 */
[----:B------:R-:W-:Y:S01]  /*1a00*/  IMAD.WIDE R74, R75, 0x2, R110 ;  /* 0x000000024b4a7825 */ /* 0x000fe200078e026e */
[----:B------:R-:W-:Y:S01]  /*1a10*/  SHF.R.U32.HI R3, RZ, 0x5, R121 ;  /* 0x00000005ff037819 */ /* 0x000fe20000011679 */
[----:B------:R-:W2:Y:S02]  /*1a20*/  @!P4 LDG.E.U16 R160, desc[UR22][R76.64] ;  /* 0x000000164ca0c981 */ /* 0x000ea4000c1e1500 */
[C---:B------:R-:W-:Y:S01]  /*1a30*/  IMAD.WIDE R80, R79.reuse, 0x2, R112 ;  /* 0x000000024f507825 */ /* 0x040fe200078e0270 */
[----:B------:R-:W-:Y:S01]  /*1a40*/  ISETP.GE.U32.AND P3, PT, R2, 0x7fffffdc, PT ;  /* 0x7fffffdc0200780c */ /* 0x000fe20003f66070 */
[----:B------:R-:W2:Y:S02]  /*1a50*/  @!P4 LDG.E.U16 R159, desc[UR22][R74.64] ;  /* 0x000000164a9fc981 */ /* 0x000ea4000c1e1500 */
[----:B------:R-:W-:Y:S01]  /*1a60*/  IMAD.WIDE R78, R79, 0x2, R110 ;  /* 0x000000024f4e7825 */ /* 0x000fe200078e026e */
[----:B------:R-:W-:Y:S01]  /*1a70*/  SHF.R.U32.HI R2, RZ, 0xd, R121 ;  /* 0x0000000dff027819 */ /* 0x000fe20000011679 */
[----:B------:R-:W2:Y:S01]  /*1a80*/  @!P5 LDG.E.U16 R162, desc[UR22][R80.64] ;  /* 0x0000001650a2d981 */ /* 0x000ea2000c1e1500 */
[----:B------:R-:W-:Y:S01]  /*1a90*/  LOP3.LUT P4, RZ, R3, 0x1, RZ, 0xc0, !PT ;  /* 0x0000000103ff7812 */ /* 0x000fe2000788c0ff */
[----:B------:R-:W-:-:S02]  /*1aa0*/  IMAD R67, R114, 0x1a, RZ ;  /* 0x0000001a72437824 */ /* 0x000fc400078e02ff */
[----:B------:R-:W2:Y:S01]  /*1ab0*/  @!P5 LDG.E.U16 R161, desc[UR22][R78.64] ;  /* 0x000000164ea1d981 */ /* 0x000ea2000c1e1500 */
[----:B------:R-:W-:Y:S01]  /*1ac0*/  LOP3.LUT P5, RZ, R2, 0x1, RZ, 0xc0, !PT ;  /* 0x0000000102ff7812 */ /* 0x000fe200078ac0ff */
[C---:B------:R-:W-:Y:S01]  /*1ad0*/  IMAD R71, R114.reuse, 0x12, RZ ;  /* 0x0000001272477824 */ /* 0x040fe200078e02ff */
[----:B------:R-:W-:Y:S01]  /*1ae0*/  PRMT R165, RZ, 0x7610, R165 ;  /* 0x00007610ffa57816 */ /* 0x000fe200000000a5 */
[C---:B------:R-:W-:Y:S01]  /*1af0*/  IMAD.WIDE R68, R67.reuse, 0x2, R112 ;  /* 0x0000000243447825 */ /* 0x040fe200078e0270 */
[----:B------:R-:W-:Y:S02]  /*1b00*/  PRMT R166, RZ, 0x7610, R166 ;  /* 0x00007610ffa67816 */ /* 0x000fe400000000a6 */
[----:B------:R-:W-:Y:S01]  /*1b10*/  PRMT R163, RZ, 0x7610, R163 ;  /* 0x00007610ffa37816 */ /* 0x000fe200000000a3 */
[----:B------:R-:W-:Y:S01]  /*1b20*/  IMAD.WIDE R66, R67, 0x2, R110 ;  /* 0x0000000243427825 */ /* 0x000fe200078e026e */
[----:B------:R-:W-:Y:S01]  /*1b30*/  PRMT R164, RZ, 0x7610, R164 ;  /* 0x00007610ffa47816 */ /* 0x000fe200000000a4 */
[----:B------:R-:W2:Y:S02]  /*1b40*/  @P4 LDG.E.U16 R165, desc[UR22][R68.64] ;  /* 0x0000001644a54981 */ /* 0x000ea4000c1e1500 */
[----:B------:R-:W-:-:S02]  /*1b50*/  IMAD R59, R114, 0xb, RZ ;  /* 0x0000000b723b7824 */ /* 0x000fc400078e02ff */
[C---:B------:R-:W-:Y:S01]  /*1b60*/  IMAD.WIDE R72, R71.reuse, 0x2, R112 ;  /* 0x0000000247487825 */ /* 0x040fe200078e0270 */
[----:B------:R-:W-:Y:S01]  /*1b70*/  PRMT R168, RZ, 0x7610, R168 ;  /* 0x00007610ffa87816 */ /* 0x000fe200000000a8 */
[----:B------:R-:W3:Y:S02]  /*1b80*/  @P4 LDG.E.U16 R166, desc[UR22][R66.64] ;  /* 0x0000001642a64981 */ /* 0x000ee4000c1e1500 */
[----:B------:R-:W-:Y:S02]  /*1b90*/  VIADD R3, R124, 0xfffffffa ;  /* 0xfffffffa7c037836 */ /* 0x000fe40000000000 */
[----:B------:R-:W-:Y:S01]  /*1ba0*/  IMAD.WIDE R70, R71, 0x2, R110 ;  /* 0x0000000247467825 */ /* 0x000fe200078e026e */
[----:B------:R-:W-:Y:S01]  /*1bb0*/  PRMT R167, RZ, 0x7610, R167 ;  /* 0x00007610ffa77816 */ /* 0x000fe200000000a7 */
[----:B------:R-:W3:Y:S02]  /*1bc0*/  @P5 LDG.E.U16 R163, desc[UR22][R72.64] ;  /* 0x0000001648a35981 */ /* 0x000ee4000c1e1500 */
[----:B------:R-:W-:-:S02]  /*1bd0*/  IMAD R63, R114, 0x3, RZ ;  /* 0x00000003723f7824 */ /* 0x000fc400078e02ff */
[----:B------:R-:W-:Y:S02]  /*1be0*/  VIADD R2, R124, 0xfffffff3 ;  /* 0xfffffff37c027836 */ /* 0x000fe40000000000 */
[----:B------:R-:W-:Y:S01]  /*1bf0*/  IMAD.WIDE R60, R59, 0x2, R112 ;  /* 0x000000023b3c7825 */ /* 0x000fe200078e0270 */
[----:B------:R-:W-:Y:S01]  /*1c00*/  ISETP.GE.U32.AND P4, PT, R3, 0x7fffffdb, PT ;  /* 0x7fffffdb0300780c */ /* 0x000fe20003f86070 */
[----:B------:R-:W3:Y:S01]  /*1c10*/  @P5 LDG.E.U16 R164, desc[UR22][R70.64] ;  /* 0x0000001646a45981 */ /* 0x000ee2000c1e1500 */
[----:B------:R-:W-:Y:S01]  /*1c20*/  PRMT R170, RZ, 0x7610, R170 ;  /* 0x00007610ffaa7816 */ /* 0x000fe200000000aa */
[----:B------:R-:W-:Y:S01]  /*1c30*/  IMAD.WIDE R58, R59, 0x2, R110 ;  /* 0x000000023b3a7825 */ /* 0x000fe200078e026e */
[----:B------:R-:W-:Y:S01]  /*1c40*/  PRMT R169, RZ, 0x7610, R169 ;  /* 0x00007610ffa97816 */ /* 0x000fe200000000a9 */
[----:B------:R-:W3:Y:S01]  /*1c50*/  @!P6 LDG.E.U16 R168, desc[UR22][R60.64] ;  /* 0x000000163ca8e981 */ /* 0x000ee2000c1e1500 */
[----:B------:R-:W-:Y:S01]  /*1c60*/  SHF.R.U32.HI R3, RZ, 0x4, R121 ;  /* 0x00000004ff037819 */ /* 0x000fe20000011679 */
[C---:B------:R-:W-:Y:S01]  /*1c70*/  IMAD.WIDE R64, R63.reuse, 0x2, R112 ;  /* 0x000000023f407825 */ /* 0x040fe200078e0270 */
[----:B------:R-:W-:Y:S01]  /*1c80*/  ISETP.GE.U32.AND P5, PT, R2, 0x7fffffd4, PT ;  /* 0x7fffffd40200780c */ /* 0x000fe20003fa6070 */
[----:B------:R-:W3:Y:S02]  /*1c90*/  @!P6 LDG.E.U16 R167, desc[UR22][R58.64] ;  /* 0x000000163aa7e981 */ /* 0x000ee4000c1e1500 */
[----:B------:R-:W-:Y:S01]  /*1ca0*/  IMAD.WIDE R62, R63, 0x2, R110 ;  /* 0x000000023f3e7825 */ /* 0x000fe200078e026e */
[----:B------:R-:W-:Y:S01]  /*1cb0*/  SHF.R.U32.HI R2, RZ, 0xc, R121 ;  /* 0x0000000cff027819 */ /* 0x000fe20000011679 */
[----:B------:R-:W3:Y:S01]  /*1cc0*/  @!P0 LDG.E.U16 R170, desc[UR22][R64.64] ;  /* 0x0000001640aa8981 */ /* 0x000ee2000c1e1500 */
[----:B------:R-:W-:Y:S01]  /*1cd0*/  LOP3.LUT P6, RZ, R3, 0x1, RZ, 0xc0, !PT ;  /* 0x0000000103ff7812 */ /* 0x000fe200078cc0ff */
[----:B------:R-:W-:-:S02]  /*1ce0*/  IMAD R51, R114, 0x1b, RZ ;  /* 0x0000001b72337824 */ /* 0x000fc400078e02ff */
[----:B------:R-:W3:Y:S01]  /*1cf0*/  @!P0 LDG.E.U16 R169, desc[UR22][R62.64] ;  /* 0x000000163ea98981 */ /* 0x000ee2000c1e1500 */
        /* <DEDUP_REMOVED lines=8> */
[----:B------:R-:W3:Y:S02]  /*1d80*/  @P6 LDG.E.U16 R173, desc[UR22][R52.64] ;  /* 0x0000001634ad6981 */ /* 0x000ee4000c1e1500 */
        /* <DEDUP_REMOVED lines=8> */
[----:B------:R-:W-:-:S02]  /*1e10*/  IMAD.SHL.U32 R47, R114, 0x4, RZ ;  /* 0x00000004722f7824 */ /* 0x000fc400078e00ff */
        /* <DEDUP_REMOVED lines=63> */
[----:B------:R-:W-:Y:S01]  /*2210*/  IMAD R11, R114, 0xe, RZ ;  /* 0x0000000e720b7824 */ /* 0x000fe200078e02ff */
[----:B------:R-:W-:Y:S01]  /*2220*/  SHF.R.U32.HI R3, RZ, 0x9, R121 ;  /* 0x00000009ff037819 */ /* 0x000fe20000011679 */
[----:B------:R-:W-:Y:S01]  /*2230*/  IMAD.WIDE R24, R23, 0x2, R112 ;  /* 0x0000000217187825 */ /* 0x000fe200078e0270 */
[----:B------:R-:W-:Y:S01]  /*2240*/  LOP3.LUT R183, R141, 0x1f, RZ, 0xc0, !PT ;  /* 0x0000001f8db77812 */ /* 0x000fe200078ec0ff */
[----:B------:R-:W3:Y:S02]  /*2250*/  @P0 LDG.E.U16 R197, desc[UR22][R18.64] ;  /* 0x0000001612c50981 */ /* 0x000ee4000c1e1500 */
[----:B------:R-:W-:Y:S01]  /*2260*/  IMAD.WIDE R22, R23, 0x2, R110 ;  /* 0x0000000217167825 */ /* 0x000fe200078e026e */
[----:B------:R-:W-:Y:S01]  /*2270*/  PRMT R198, RZ, 0x7610, R198 ;  /* 0x00007610ffc67816 */ /* 0x000fe200000000c6 */
[----:B------:R-:W3:Y:S01]  /*2280*/  @P4 LDG.E.U16 R195, desc[UR22][R24.64] ;  /* 0x0000001618c34981 */ /* 0x000ee2000c1e1500 */
[----:B------:R-:W-:Y:S01]  /*2290*/  PRMT R200, RZ, 0x7610, R200 ;  /* 0x00007610ffc87816 */ /* 0x000fe200000000c8 */
[----:B------:R-:W-:-:S02]  /*22a0*/  VIADD R2, R124, 0xfffffff0 ;  /* 0xfffffff07c027836 */ /* 0x000fc40000000000 */
[----:B------:R-:W-:Y:S02]  /*22b0*/  IMAD R15, R114, 0x6, RZ ;  /* 0x00000006720f7824 */ /* 0x000fe400078e02ff */
[----:B------:R-:W-:Y:S01]  /*22c0*/  IMAD.WIDE R12, R11, 0x2, R112 ;  /* 0x000000020b0c7825 */ /* 0x000fe200078e0270 */
[----:B------:R-:W-:Y:S01]  /*22d0*/  LOP3.LUT P0, RZ, R3, 0x1, RZ, 0xc0, !PT ;  /* 0x0000000103ff7812 */ /* 0x000fe2000780c0ff */
[----:B------:R-:W3:Y:S02]  /*22e0*/  @P4 LDG.E.U16 R201, desc[UR22][R22.64] ;  /* 0x0000001616c94981 */ /* 0x000ee4000c1e1500 */
[----:B------:R-:W-:Y:S01]  /*22f0*/  IMAD.WIDE R10, R11, 0x2, R110 ;  /* 0x000000020b0a7825 */ /* 0x000fe200078e026e */
[----:B------:R-:W-:Y:S01]  /*2300*/  PRMT R190, RZ, 0x7610, R190 ;  /* 0x00007610ffbe7816 */ /* 0x000fe200000000be */
[----:B------:R-:W3:Y:S01]  /*2310*/  @!P3 LDG.E.U16 R198, desc[UR22][R12.64] ;  /* 0x000000160cc6b981 */ /* 0x000ee2000c1e1500 */
[----:B------:R-:W-:Y:S01]  /*2320*/  PRMT R192, RZ, 0x7610, R192 ;  /* 0x00007610ffc07816 */ /* 0x000fe200000000c0 */
[C---:B------:R-:W-:Y:S01]  /*2330*/  IMAD.WIDE R16, R15.reuse, 0x2, R112 ;  /* 0x000000020f107825 */ /* 0x040fe200078e0270 */
[----:B------:R-:W-:Y:S01]  /*2340*/  SHF.R.U32.HI R3, RZ, 0x1, R121 ;  /* 0x00000001ff037819 */ /* 0x000fe20000011679 */
[----:B------:R-:W3:Y:S01]  /*2350*/  @!P3 LDG.E.U16 R200, desc[UR22][R10.64] ;  /* 0x000000160ac8b981 */ /* 0x000ee2000c1e1500 */
[----:B------:R-:W-:Y:S01]  /*2360*/  ISETP.GE.U32.AND P4, PT, R2, 0x7fffffd1, PT ;  /* 0x7fffffd10200780c */ /* 0x000fe20003f86070 */
[----:B------:R-:W-:Y:S01]  /*2370*/  IMAD.WIDE R14, R15, 0x2, R110 ;  /* 0x000000020f0e7825 */ /* 0x000fe200078e026e */
[----:B------:R-:W-:Y:S01]  /*2380*/  LOP3.LUT P3, RZ, R3, 0x1, RZ, 0xc0, !PT ;  /* 0x0000000103ff7812 */ /* 0x000fe2000786c0ff */
[----:B------:R-:W3:Y:S02]  /*2390*/  @!P6 LDG.E.U16 R190, desc[UR22][R16.64] ;  /* 0x0000001610bee981 */ /* 0x000ee4000c1e1500 */
[----:B------:R-:W-:-:S02]  /*23a0*/  IMAD R2, R183, R115, RZ ;  /* 0x00000073b7027224 */ /* 0x000fc400078e02ff */
[----:B------:R-:W3:Y:S01]  /*23b0*/  @!P6 LDG.E.U16 R192, desc[UR22][R14.64] ;  /* 0x000000160ec0e981 */ /* 0x000ee2000c1e1500 */
[----:B------:R-:W-:Y:S02]  /*23c0*/  IMAD R3, R114, 0x1e, RZ ;  /* 0x0000001e72037824 */ /* 0x000fe400078e02ff */
[----:B------:R-:W-:Y:S01]  /*23d0*/  LEA R127, P6, R2, UR14, 0x1 ;  /* 0x0000000e027f7c11 */ /* 0x000fe2000f8c08ff */
[----:B-1----:R-:W-:Y:S01]  /*23e0*/  IMAD R120, R116, UR4, RZ ;  /* 0x0000000474787c24 */ /* 0x002fe2000f8e02ff */
[----:B------:R-:W-:Y:S01]  /*23f0*/  PRMT R208, RZ, 0x7610, R208 ;  /* 0x00007610ffd07816 */ /* 0x000fe200000000d0 */
[----:B------:R-:W-:Y:S01]  /*2400*/  IMAD R7, R114, 0x16, RZ ;  /* 0x0000001672077824 */ /* 0x000fe200078e02ff */
[----:B------:R-:W-:Y:S01]  /*2410*/  LEA.HI.X.SX32 R128, R2, UR15, 0x1, P6 ;  /* 0x0000000f02807c11 */ /* 0x000fe2000b0f0eff */
[----:B0-----:R-:W-:Y:S01]  /*2420*/  IMAD.WIDE R4, R3, 0x2, R112 ;  /* 0x0000000203047825 */ /* 0x001fe200078e0270 */
[----:B------:R-:W-:-:S03]  /*2430*/  PRMT R210, RZ, 0x7610, R210 ;  /* 0x00007610ffd27816 */ /* 0x000fc600000000d2 */
[----:B------:R-:W-:Y:S01]  /*2440*/  IMAD.WIDE R2, R3, 0x2, R110 ;  /* 0x0000000203027825 */ /* 0x000fe200078e026e */
[----:B------:R-:W-:Y:S01]  /*2450*/  PRMT R204, RZ, 0x7610, R204 ;  /* 0x00007610ffcc7816 */ /* 0x000fe200000000cc */
[----:B------:R-:W3:Y:S02]  /*2460*/  @P3 LDG.E.U16 R208, desc[UR22][R4.64] ;  /* 0x0000001604d03981 */ /* 0x000ee4000c1e1500 */
[----:B------:R-:W-:Y:S01]  /*2470*/  IMAD R118, R118, UR4, RZ ;  /* 0x0000000476767c24 */ /* 0x000fe2000f8e02ff */
[----:B------:R-:W-:Y:S01]  /*2480*/  PRMT R206, RZ, 0x7610, R206 ;  /* 0x00007610ffce7816 */ /* 0x000fe200000000ce */
[----:B------:R-:W-:Y:S01]  /*2490*/  IMAD.WIDE R8, R7, 0x2, R112 ;  /* 0x0000000207087825 */ /* 0x000fe200078e0270 */
[----:B------:R-:W-:Y:S01]  /*24a0*/  LEA R116, P6, R120, R127, 0x1 ;  /* 0x0000007f78747211 */ /* 0x000fe200078c08ff */
[----:B------:R-:W3:Y:S02]  /*24b0*/  @P3 LDG.E.U16 R210, desc[UR22][R2.64] ;  /* 0x0000001602d23981 */ /* 0x000ee4000c1e1500 */
[----:B------:R-:W-:-:S02]  /*24c0*/  IMAD R119, R119, UR4, RZ ;  /* 0x0000000477777c24 */ /* 0x000fc4000f8e02ff */
[----:B------:R-:W-:Y:S01]  /*24d0*/  IMAD.WIDE R6, R7, 0x2, R110 ;  /* 0x0000000207067825 */ /* 0x000fe200078e026e */
[-C--:B------:R-:W-:Y:S01]  /*24e0*/  LEA R122, P3, R118, R127.reuse, 0x1 ;  /* 0x0000007f767a7211 */ /* 0x080fe200078608ff */
[----:B------:R-:W3:Y:S02]  /*24f0*/  @P0 LDG.E.U16 R204, desc[UR22][R8.64] ;  /* 0x0000001608cc0981 */ /* 0x000ee4000c1e1500 */
[----:B------:R-:W-:Y:S02]  /*2500*/  VIADD R184, R124, 0x1f ;  /* 0x0000001f7cb87836 */ /* 0x000fe40000000000 */
[----:B------:R-:W-:Y:S01]  /*2510*/  IMAD R125, R117, UR4, RZ ;  /* 0x00000004757d7c24 */ /* 0x000fe2000f8e02ff */
[----:B------:R-:W-:Y:S01]  /*2520*/  LEA.HI.X.SX32 R117, R120, R128, 0x1, P6 ;  /* 0x0000008078757211 */ /* 0x000fe200030f0eff */
[----:B------:R-:W3:Y:S01]  /*2530*/  @P0 LDG.E.U16 R206, desc[UR22][R6.64] ;  /* 0x0000001606ce0981 */ /* 0x000ee2000c1e1500 */
[----:B------:R-:W-:Y:S02]  /*2540*/  LEA R120, P6, R119, R127, 0x1 ;  /* 0x0000007f77787211 */ /* 0x000fe400078c08ff */
[----:B------:R-:W-:-:S02]  /*2550*/  SHF.R.U32.HI R126, RZ, 0x8, R121 ;  /* 0x00000008ff7e7819 */ /* 0x000fc40000011679 */
[----:B------:R-:W-:Y:S02]  /*2560*/  ISETP.GT.AND P0, PT, R184, 0x1f, PT ;  /* 0x0000001fb800780c */ /* 0x000fe40003f04270 */
[-C--:B------:R-:W-:Y:S02]  /*2570*/  LEA.HI.X.SX32 R123, R118, R128.reuse, 0x1, P3 ;  /* 0x00000080767b7211 */ /* 0x080fe400018f0eff */
[----:B------:R-:W-:Y:S02]  /*2580*/  LEA R118, P3, R125, R127, 0x1 ;  /* 0x0000007f7d767211 */ /* 0x000fe400078608ff */
[----:B------:R-:W-:Y:S02]  /*2590*/  LEA.HI.X.SX32 R121, R119, R128, 0x1, P6 ;  /* 0x0000008077797211 */ /* 0x000fe400030f0eff */
[----:B------:R-:W-:Y:S02]  /*25a0*/  LOP3.LUT P6, RZ, R126, 0x1, RZ, 0xc0, !PT ;  /* 0x000000017eff7812 */ /* 0x000fe400078cc0ff */
[----:B------:R-:W-:Y:S01]  /*25b0*/  ISETP.LT.AND P0, PT, R183, R124, P0 ;  /* 0x0000007cb700720c */ /* 0x000fe20000701270 */
[C---:B------:R-:W-:Y:S01]  /*25c0*/  IMAD R131, R114.reuse, 0x7, RZ ;  /* 0x0000000772837824 */ /* 0x040fe200078e02ff */
[----:B------:R-:W-:Y:S01]  /*25d0*/  LEA.HI.X.SX32 R119, R125, R128, 0x1, P3 ;  /* 0x000000807d777211 */ /* 0x000fe200018f0eff */
[----:B------:R-:W-:-:S02]  /*25e0*/  IMAD R129, R114, 0xf, RZ ;  /* 0x0000000f72817824 */ /* 0x000fc400078e02ff */
[C---:B------:R-:W-:Y:S02]  /*25f0*/  IMAD R127, R114.reuse, 0x17, RZ ;  /* 0x00000017727f7824 */ /* 0x040fe400078e02ff */
[----:B------:R-:W-:Y:S01]  /*2600*/  IMAD R125, R114, 0x1f, RZ ;  /* 0x0000001f727d7824 */ /* 0x000fe200078e02ff */
[----:B------:R-:W-:Y:S01]  /*2610*/  PRMT R194, RZ, 0x7610, R194 ;  /* 0x00007610ffc27816 */ /* 0x000fe200000000c2 */
[----:B------:R-:W-:Y:S01]  /*2620*/  IMAD.WIDE R138, R131, 0x2, R112 ;  /* 0x00000002838a7825 */ /* 0x000fe200078e0270 */
[----:B------:R-:W-:Y:S02]  /*2630*/  PRMT R196, RZ, 0x7610, R196 ;  /* 0x00007610ffc47816 */ /* 0x000fe400000000c4 */
[----:B------:R-:W-:Y:S01]  /*2640*/  PRMT R202, RZ, 0x7610, R202 ;  /* 0x00007610ffca7816 */ /* 0x000fe200000000ca */
[----:B------:R-:W-:Y:S01]  /*2650*/  IMAD.WIDE R136, R129, 0x2, R112 ;  /* 0x0000000281887825 */ /* 0x000fe200078e0270 */
[----:B------:R-:W-:Y:S01]  /*2660*/  PRMT R203, RZ, 0x7610, R203 ;  /* 0x00007610ffcb7816 */ /* 0x000fe200000000cb */
[----:B------:R-:W3:Y:S01]  /*2670*/  @!P5 LDG.E.U16 R194, desc[UR22][R138.64] ;  /* 0x000000168ac2d981 */ /* 0x000ee2000c1e1500 */
[----:B------:R-:W-:Y:S01]  /*2680*/  PRMT R205, RZ, 0x7610, R205 ;  /* 0x00007610ffcd7816 */ /* 0x000fe200000000cd */
[----:B------:R-:W-:Y:S01]  /*2690*/  IMAD.WIDE R134, R127, 0x2, R112 ;  /* 0x000000027f867825 */ /* 0x000fe200078e0270 */
[----:B------:R-:W-:Y:S01]  /*26a0*/  PRMT R207, RZ, 0x7610, R207 ;  /* 0x00007610ffcf7816 */ /* 0x000fe200000000cf */
[----:B------:R-:W3:Y:S01]  /*26b0*/  @!P4 LDG.E.U16 R202, desc[UR22][R136.64] ;  /* 0x0000001688cac981 */ /* 0x000ee2000c1e1500 */
[----:B------:R-:W-:Y:S01]  /*26c0*/  PRMT R209, RZ, 0x7610, R209 ;  /* 0x00007610ffd17816 */ /* 0x000fe200000000d1 */
[----:B------:R-:W-:Y:S01]  /*26d0*/  IMAD.WIDE R132, R125, 0x2, R112 ;  /* 0x000000027d847825 */ /* 0x000fe200078e0270 */
[----:B------:R-:W-:Y:S01]  /*26e0*/  PRMT R211, RZ, 0x7610, R211 ;  /* 0x00007610ffd37816 */ /* 0x000fe200000000d3 */
[----:B------:R-:W3:Y:S01]  /*26f0*/  @P6 LDG.E.U16 R205, desc[UR22][R134.64] ;  /* 0x0000001686cd6981 */ /* 0x000ee2000c1e1500 */
[----:B------:R-:W-:Y:S01]  /*2700*/  PRMT R214, RZ, 0x7610, R214 ;  /* 0x00007610ffd67816 */ /* 0x000fe200000000d6 */
[----:B------:R-:W-:Y:S01]  /*2710*/  IMAD.WIDE R130, R131, 0x2, R110 ;  /* 0x0000000283827825 */ /* 0x000fe200078e026e */
[----:B------:R-:W-:Y:S01]  /*2720*/  PRMT R216, RZ, 0x7610, R216 ;  /* 0x00007610ffd87816 */ /* 0x000fe200000000d8 */
[----:B------:R-:W3:Y:S01]  /*2730*/  @!P1 LDG.E.U16 R209, desc[UR22][R132.64] ;  /* 0x0000001684d19981 */ /* 0x000ee2000c1e1500 */
[----:B------:R-:W-:Y:S01]  /*2740*/  PRMT R213, RZ, 0x7610, R213 ;  /* 0x00007610ffd57816 */ /* 0x000fe200000000d5 */
[----:B------:R-:W-:Y:S01]  /*2750*/  IMAD.WIDE R128, R129, 0x2, R110 ;  /* 0x0000000281807825 */ /* 0x000fe200078e026e */
[----:B------:R-:W-:Y:S01]  /*2760*/  PRMT R215, RZ, 0x7610, R215 ;  /* 0x00007610ffd77816 */ /* 0x000fe200000000d7 */
[----:B------:R-:W3:Y:S02]  /*2770*/  @!P5 LDG.E.U16 R196, desc[UR22][R130.64] ;  /* 0x0000001682c4d981 */ /* 0x000ee4000c1e1500 */
[----:B------:R-:W-:-:S02]  /*2780*/  IMAD.WIDE R126, R127, 0x2, R110 ;  /* 0x000000027f7e7825 */ /* 0x000fc400078e026e */
[----:B------:R-:W3:Y:S02]  /*2790*/  @!P4 LDG.E.U16 R203, desc[UR22][R128.64] ;  /* 0x0000001680cbc981 */ /* 0x000ee4000c1e1500 */
[----:B------:R-:W-:Y:S02]  /*27a0*/  IMAD.WIDE R124, R125, 0x2, R110 ;  /* 0x000000027d7c7825 */ /* 0x000fe400078e026e */
[----:B------:R-:W3:Y:S04]  /*27b0*/  @P6 LDG.E.U16 R207, desc[UR22][R126.64] ;  /* 0x000000167ecf6981 */ /* 0x000ee8000c1e1500 */
[----:B------:R-:W3:Y:S04]  /*27c0*/  @!P1 LDG.E.U16 R211, desc[UR22][R124.64] ;  /* 0x000000167cd39981 */ /* 0x000ee8000c1e1500 */
[----:B------:R-:W3:Y:S04]  /*27d0*/  @P0 LDG.E.U16 R214, desc[UR22][R116.64] ;  /* 0x0000001674d60981 */ /* 0x000ee8000c1e1500 */
[----:B------:R-:W3:Y:S04]  /*27e0*/  @P0 LDG.E.U16 R216, desc[UR22][R120.64] ;  /* 0x0000001678d80981 */ /* 0x000ee8000c1e1500 */
[----:B------:R-:W3:Y:S04]  /*27f0*/  @P0 LDG.E.U16 R213, desc[UR22][R122.64] ;  /* 0x000000167ad50981 */ /* 0x000ee8000c1e1500 */
[----:B------:R-:W3:Y:S01]  /*2800*/  @P0 LDG.E.U16 R215, desc[UR22][R118.64] ;  /* 0x0000001676d70981 */ /* 0x000ee2000c1e1500 */
[----:B------:R-:W-:Y:S01]  /*2810*/  IMAD.SHL.U32 R185, R141, 0x2, RZ ;  /* 0x000000028db97824 */ /* 0x000fe200078e00ff */
[----:B------:R-:W-:-:S04]  /*2820*/  @!UP1 UIADD3 UR4, UPT, UPT, -UR6, 0x100000, URZ ;  /* 0x0010000006049890 */ /* 0x000fc8000fffe1ff */
[----:B------:R-:W-:Y:S02]  /*2830*/  @!UP1 USHF.L.U32 UR5, UR4, 0xb, URZ ;  /* 0x0000000b04059899 */ /* 0x000fe400080006ff */
[----:B------:R-:W-:Y:S01]  /*2840*/  @!UP1 USHF.L.U32 UR4, UR4, 0x1, URZ ;  /* 0x0000000104049899 */ /* 0x000fe200080006ff */
[----:B------:R-:W-:Y:S02]  /*2850*/  LOP3.LUT R212, R141, 0x40, RZ, 0xc0, !PT ;  /* 0x000000408dd47812 */ /* 0x000fe400078ec0ff */
[----:B------:R-:W-:Y:S02]  /*2860*/  LOP3.LUT R185, R185, 0x7e, RZ, 0xc0, !PT ;  /* 0x0000007eb9b97812 */ /* 0x000fe400078ec0ff */
[----:B------:R-:W-:Y:S01]  /*2870*/  SHF.R.S32.HI R186, RZ, 0x6, R141 ;  /* 0x00000006ffba7819 */ /* 0x000fe2000001148d */
[----:B------:R-:W-:Y:S02]  /*2880*/  VOTEU.ALL UP1, P2 ;  /* 0x0000000000ff7886 */ /* 0x000fe40001020000 */
[----:B------:R-:W-:Y:S01]  /*2890*/  IMAD R141, R212, 0x40, R185 ;  /* 0x00000040d48d7824 */ /* 0x000fe200078e02b9 */
[----:B------:R-:W-:-:S03]  /*28a0*/  SGXT R186, R186, 0x1 ;  /* 0x00000001baba781a */ /* 0x000fc60000000200 */
[----:B------:R0:W1:Y:S01]  /*28b0*/  @!UP1 SYNCS.EXCH.64 URZ, [UR9+0x8808], UR4 ;  /* 0x0088080409ff95b2 */ /* 0x0000620008000100 */
[----:B------:R-:W-:Y:S01]  /*28c0*/  LOP3.LUT R185, R185, 0x90, R186, 0x78, !PT ;  /* 0x00000090b9b97812 */ /* 0x000fe200078e78ba */
[----:B----4-:R4:W-:Y:S01]  /*28d0*/  STS.U16 [R141+UR9], R143 ;  /* 0x0000008f8d007988 */ /* 0x0109e20008000409 */
[----:B------:R-:W-:-:S03]  /*28e0*/  LOP3.LUT R186, R141, 0x10, RZ, 0x3c, !PT ;  /* 0x000000108dba7812 */ /* 0x000fc600078e3cff */
[----:B--2---:R2:W-:Y:S04]  /*28f0*/  STS.U16 [R141+UR9+0x400], R144 ;  /* 0x000400908d007988 */ /* 0x0045e80008000409 */
[----:B-----5:R5:W-:Y:S01]  /*2900*/  STS.U16 [R141+UR9+0x2000], R145 ;  /* 0x002000918d007988 */ /* 0x020be20008000409 */
[----:B----4-:R-:W-:-:S03]  /*2910*/  LOP3.LUT R143, R141, 0x20, RZ, 0x3c, !PT ;  /* 0x000000208d8f7812 */ /* 0x010fc600078e3cff */
[----:B---3--:R3:W-:Y:S01]  /*2920*/  STS.U16 [R141+UR9+0x2400], R146 ;  /* 0x002400928d007988 */ /* 0x0087e20008000409 */
[----:B--2---:R-:W-:-:S03]  /*2930*/  LOP3.LUT R144, R141, 0x30, RZ, 0x3c, !PT ;  /* 0x000000308d907812 */ /* 0x004fc600078e3cff */
[----:B------:R2:W-:Y:S01]  /*2940*/  STS.U16 [R141+UR9+0x800], R148 ;  /* 0x000800948d007988 */ /* 0x0005e20008000409 */
[----:B-----5:R-:W-:-:S03]  /*2950*/  LOP3.LUT R145, R141, 0x40, RZ, 0x3c, !PT ;  /* 0x000000408d917812 */ /* 0x020fc600078e3cff */
[----:B------:R4:W-:Y:S01]  /*2960*/  STS.U16 [R141+UR9+0x2800], R147 ;  /* 0x002800938d007988 */ /* 0x0009e20008000409 */
[----:B---3--:R-:W-:-:S03]  /*2970*/  LOP3.LUT R146, R141, 0x50, RZ, 0x3c, !PT ;  /* 0x000000508d927812 */ /* 0x008fc600078e3cff */
[----:B------:R3:W-:Y:S01]  /*2980*/  STS.U16 [R141+UR9+0xc00], R150 ;  /* 0x000c00968d007988 */ /* 0x0007e20008000409 */
[----:B--2---:R-:W-:-:S03]  /*2990*/  LOP3.LUT R148, R141, 0x70, RZ, 0x3c, !PT ;  /* 0x000000708d947812 */ /* 0x004fc600078e3cff */
[----:B------:R2:W-:Y:S01]  /*29a0*/  STS.U16 [R141+UR9+0x2c00], R149 ;  /* 0x002c00958d007988 */ /* 0x0005e20008000409 */
[----:B----4-:R-:W-:-:S03]  /*29b0*/  LOP3.LUT R147, R141, 0x60, RZ, 0x3c, !PT ;  /* 0x000000608d937812 */ /* 0x010fc600078e3cff */
[----:B------:R4:W-:Y:S04]  /*29c0*/  STS.U16 [R186+UR9+0x480], R154 ;  /* 0x0004809aba007988 */ /* 0x0009e80008000409 */
[----:B------:R4:W-:Y:S01]  /*29d0*/  STS.U16 [R186+UR9+0x2480], R153 ;  /* 0x00248099ba007988 */ /* 0x0009e20008000409 */
[----:B---3--:R-:W-:-:S03]  /*29e0*/  LOP3.LUT R150, R185, 0x20, RZ, 0x3c, !PT ;  /* 0x00000020b9967812 */ /* 0x008fc600078e3cff */
[----:B------:R4:W-:Y:S04]  /*29f0*/  STS.U16 [R186+UR9+0x880], R152 ;  /* 0x00088098ba007988 */ /* 0x0009e80008000409 */
        /* <DEDUP_REMOVED lines=44> */
[----:B------:R4:W-:Y:S01]  /*2cc0*/  STS.U16 [R147+UR9+0x2f00], R210 ;  /* 0x002f00d293007988 */ /* 0x0009e20008000409 */
[----:B--2---:R-:W-:Y:S01]  /*2cd0*/  SHF.R.S32.HI R149, RZ, 0x1f, R184 ;  /* 0x0000001fff957819 */ /* 0x004fe200000114b8 */
[----:B0-----:R-:W-:Y:S01]  /*2ce0*/  UIADD3 UR4, UPT, UPT, UR9, 0x4000, URZ ;  /* 0x0000400009047890 */ /* 0x001fe2000fffe0ff */
[----:B------:R-:W-:-:S02]  /*2cf0*/  ISETP.NE.U32.AND P0, PT, RZ, UR7, PT ;  /* 0x00000007ff007c0c */ /* 0x000fc4000bf05070 */
[----:B------:R-:W-:Y:S01]  /*2d00*/  LEA.HI R149, R149, R184, RZ, 0x5 ;  /* 0x000000b895957211 */ /* 0x000fe200078f28ff */
        /* <DEDUP_REMOVED lines=12> */
[----:B-1----:R0:W-:Y:S06]  /*2dd0*/  MEMBAR.ALL.CTA ;  /* 0x0000000000007992 */ /* 0x0021ec0000008000 */
[----:B0-----:R-:W0:Y:S01]  /*2de0*/  FENCE.VIEW.ASYNC.S ;  /* 0x00000000000073c6 */ /* 0x001e220000000000 */
[----:B------:R-:W-:Y:S01]  /*2df0*/  USHF.R.U32.HI UR4, URZ, 0x4, UR4 ;  /* 0x00000004ff047899 */ /* 0x000fe20008011604 */
[----:B0-----:R-:W-:Y:S01]  /*2e00*/  BAR.SYNC.DEFER_BLOCKING 0x0 ;  /* 0x0000000000007b1d */ /* 0x001fe20000010000 */
[----:B------:R-:W-:-:S02]  /*2e10*/  ISETP.LT.OR P1, PT, R184, 0x20, P0 ;  /* 0x00000020b800780c */ /* 0x000fc40000721670 */
[----:B------:R-:W-:Y:S01]  /*2e20*/  SHF.R.S32.HI R149, RZ, 0x5, R149 ;  /* 0x00000005ff957819 */ /* 0x000fe20000011495 */
[----:B------:R-:W-:-:S03]  /*2e30*/  USGXT.U32 UR16, UR4, 0xe ;  /* 0x0000000e0410789a */ /* 0x000fc60008000000 */
[----:B------:R-:W-:Y:S01]  /*2e40*/  VIMNMX R149, PT, PT, R149, 0x1, !PT ;  /* 0x0000000195957848 */ /* 0x000fe20007fe0100 */
[----:B------:R-:W-:Y:S01]  /*2e50*/  UIADD3 UR18, UP1, UPT, UR16, 0x1000080, URZ ;  /* 0x0100008010127890 */ /* 0x000fe2000ff3e0ff */
[----:B------:R-:W-:-:S03]  /*2e60*/  UMOV UR4, URZ ;  /* 0x000000ff00047c82 */ /* 0x000fc60008000000 */
[----:B------:R-:W-:Y:S01]  /*2e70*/  VIADD R149, R149, 0xffffffff ;  /* 0xffffffff95957836 */ /* 0x000fe20000000000 */
[----:B------:R-:W-:-:S04]  /*2e80*/  UIADD3.X UR19, UPT, UPT, UR4, 0x40004040, URZ, UP1, !UPT ;  /* 0x4000404004137890 */ /* 0x000fc80008ffe4ff */
[----:B------:R-:W-:Y:S01]  /*2e90*/  ISETP.NE.U32.AND P3, PT, R149, RZ, PT ;  /* 0x000000ff9500720c */ /* 0x000fe20003f65070 */
[----:B----4-:R-:W-:-:S12]  /*2ea0*/  @P1 BRA `(.L_x_6) ;  /* 0x0000000000901947 */ /* 0x010fd80003800000 */
[----:B------:R-:W-:Y:S02]  /*2eb0*/  USHF.R.U32.HI UR14, URZ, 0x4, UR9 ;  /* 0x00000004ff0e7899 */ /* 0x000fe40008011609 */
[----:B------:R-:W-:Y:S02]  /*2ec0*/  UIADD3 UR5, UPT, UPT, UR9, 0x8000, URZ ;  /* 0x0000800009057890 */ /* 0x000fe4000fffe0ff */
[----:B------:R-:W-:Y:S02]  /*2ed0*/  USGXT.U32 UR14, UR14, 0xe ;  /* 0x0000000e0e0e789a */ /* 0x000fe40008000000 */
[----:B------:R-:W-:Y:S02]  /*2ee0*/  USHF.R.U32.HI UR5, URZ, 0x4, UR5 ;  /* 0x00000004ff057899 */ /* 0x000fe40008011605 */
[----:B------:R-:W-:Y:S01]  /*2ef0*/  UIADD3 UR26, UP1, UPT, UR14, 0x1000080, URZ ;  /* 0x010000800e1a7890 */ /* 0x000fe2000ff3e0ff */
[----:B------:R-:W-:Y:S01]  /*2f00*/  UMOV UR4, URZ ;  /* 0x000000ff00047c82 */ /* 0x000fe20008000000 */
[----:B------:R-:W-:-:S02]  /*2f10*/  USGXT.U32 UR6, UR5, 0xe ;  /* 0x0000000e0506789a */ /* 0x000fc40008000000 */
[----:B------:R-:W-:Y:S01]  /*2f20*/  UIADD3.X UR27, UPT, UPT, UR4, 0x40004040, URZ, UP1, !UPT ;  /* 0x40004040041b7890 */ /* 0x000fe20008ffe4ff */
[----:B------:R-:W-:Y:S01]  /*2f30*/  UMOV UR12, 0xfffffffe ;  /* 0xfffffffe000c7882 */ /* 0x000fe20000000000 */
[----:B------:R-:W-:Y:S01]  /*2f40*/  UMOV UR13, 0x7fffbfdf ;  /* 0x7fffbfdf000d7882 */ /* 0x000fe20000000000 */
[----:B------:R-:W-:Y:S01]  /*2f50*/  UMOV UR7, URZ ;  /* 0x000000ff00077c82 */ /* 0x000fe20008000000 */
[----:B------:R-:W-:Y:S02]  /*2f60*/  ULOP3.LUT UR14, UR14, 0x1000000, URZ, 0xfc, !UPT ;  /* 0x010000000e0e7892 */ /* 0x000fe4000f8efcff */
[----:B------:R-:W-:Y:S02]  /*2f70*/  UIADD3.64 UR12, UPT, UPT, UR6, -UR12, URZ ;  /* 0x8000000c060c7297 */ /* 0x000fe4000fffe0ff */
[----:B------:R-:W-:Y:S02]  /*2f80*/  UIADD3 UR17, UPT, UPT, UR8, 0x10, URZ ;  /* 0x0000001008117890 */ /* 0x000fe4000fffe0ff */
[----:B------:R-:W-:-:S02]  /*2f90*/  UIADD3.64 UR20, UPT, UPT, UR26, 0x180, URZ ;  /* 0x000001801a147897 */ /* 0x000fc4000fffe0ff */
[----:B------:R-:W-:Y:S02]  /*2fa0*/  UIADD3 UR34, UPT, UPT, UR8, 0x10, URZ ;  /* 0x0000001008227890 */ /* 0x000fe4000fffe0ff */
[----:B------:R-:W-:Y:S01]  /*2fb0*/  UIADD3.64 UR24, UPT, UPT, UR26, 0x200, URZ ;  /* 0x000002001a187897 */ /* 0x000fe2000fffe0ff */
[----:B------:R-:W-:Y:S01]  /*2fc0*/  UMOV UR28, 0x0 ;  /* 0x00000000001c7882 */ /* 0x000fe20000000000 */
[----:B------:R-:W-:Y:S01]  /*2fd0*/  UMOV UR29, 0x8048490 ;  /* 0x08048490001d7882 */ /* 0x000fe20000000000 */
[----:B------:R-:W-:Y:S01]  /*2fe0*/  UMOV UR7, 0x80004020 ;  /* 0x8000402000077882 */ /* 0x000fe20000000000 */
[----:B------:R-:W-:Y:S01]  /*2ff0*/  UMOV UR15, 0x40004040 ;  /* 0x40004040000f7882 */ /* 0x000fe20000000000 */
[----:B------:R-:W-:Y:S01]  /*3000*/  UMOV UR30, 0x0 ;  /* 0x00000000001e7882 */ /* 0x000fe20000000000 */
[----:B------:R-:W-:Y:S01]  /*3010*/  UMOV UR31, 0x8048490 ;  /* 0x08048490001f7882 */ /* 0x000fe20000000000 */
[----:B------:R-:W-:Y:S01]  /*3020*/  UMOV UR32, 0x0 ;  /* 0x0000000000207882 */ /* 0x000fe20000000000 */
[----:B------:R-:W-:Y:S01]  /*3030*/  UMOV UR33, 0x8048490 ;  /* 0x0804849000217882 */ /* 0x000fe20000000000 */
[----:B------:R-:W-:Y:S01]  /*3040*/  UMOV UR4, UR11 ;  /* 0x0000000b00047c82 */ /* 0x000fe20008000000 */
[----:B------:R-:W-:Y:S01]  /*3050*/  UMOV UR5, URZ ;  /* 0x000000ff00057c82 */ /* 0x000fe20008000000 */
[----:B------:R0:W-:Y:S01]  /*3060*/  UTCHMMA gdesc[UR14], gdesc[UR6], tmem[UR8], tmem[UR28], idesc[UR29], !UPT ;  /* 0x00ff1c060e0075ea */ /* 0x0001e2000f800008 */
[----:B------:R-:W-:Y:S01]  /*3070*/  UMOV UR36, 0x0 ;  /* 0x0000000000247882 */ /* 0x000fe20000000000 */
[----:B------:R-:W-:Y:S01]  /*3080*/  UMOV UR37, 0x8048490 ;  /* 0x0804849000257882 */ /* 0x000fe20000000000 */
[----:B------:R0:W-:Y:S01]  /*3090*/  UTCHMMA gdesc[UR26], gdesc[UR12], tmem[UR8], tmem[UR30], idesc[UR31], UPT ;  /* 0x00ff1e0c1a0075ea */ /* 0x0001e2000b800008 */
[----:B------:R-:W-:Y:S01]  /*30a0*/  UMOV UR4, UR4 ;  /* 0x0000000400047c82 */ /* 0x000fe20008000000 */
[----:B------:R0:W-:Y:S01]  /*30b0*/  UTCHMMA gdesc[UR20], gdesc[UR6], tmem[UR17], tmem[UR32], idesc[UR33], !UPT ;  /* 0x00ff2006140075ea */ /* 0x0001e2000f800011 */
[----:B------:R0:W-:Y:S01]  /*30c0*/  UTCHMMA gdesc[UR24], gdesc[UR12], tmem[UR34], tmem[UR36], idesc[UR37], UPT ;  /* 0x00ff240c180075ea */ /* 0x0001e2000b800022 */
[----:B------:R0:W-:Y:S01]  /*30d0*/  UTCBAR [UR4], URZ ;  /* 0x000000ff040073e9 */ /* 0x0001e200080000ff */
[----:B------:R-:W-:Y:S01]  /*30e0*/  NOP ;  /* 0x0000000000007918 */ /* 0x000fe20000000000 */
.L_x_6:
[----:B0-----:R-:W-:Y:S01]  /*30f0*/  UMOV UR4, URZ ;  /* 0x000000ff00047c82 */ /* 0x001fe20008000000 */
[----:B------:R-:W-:Y:S02]  /*3100*/  IMAD.SHL.U32 R221, R114, 0x20, RZ ;  /* 0x0000002072dd7824 */ /* 0x000fe400078e00ff */
[----:B------:R-:W-:Y:S01]  /*3110*/  IMAD.SHL.U32 R223, R115, 0x20, RZ ;  /* 0x0000002073df7824 */ /* 0x000fe200078e00ff */
[----:B------:R-:W-:Y:S06]  /*3120*/  @!P3 BRA `(.L_x_7) ;  /* 0x0000001400a4b947 */ /* 0x000fec0003800000 */
[----:B------:R-:W-:Y:S01]  /*3130*/  UIADD3 UR5, UPT, UPT, UR9, 0x8400, URZ ;  /* 0x0000840009057890 */ /* 0x000fe2000fffe0ff */
[----:B------:R-:W-:Y:S01]  /*3140*/  UMOV UR14, 0xfffffffe ;  /* 0xfffffffe000e7882 */ /* 0x000fe20000000000 */
[----:B------:R-:W-:Y:S02]  /*3150*/  UMOV UR15, 0x7fffbfdf ;  /* 0x7fffbfdf000f7882 */ /* 0x000fe40000000000 */
[----:B------:R-:W-:Y:S01]  /*3160*/  USHF.R.U32.HI UR5, URZ, 0x4, UR5 ;  /* 0x00000004ff057899 */ /* 0x000fe20008011605 */
[----:B------:R-:W-:Y:S01]  /*3170*/  UMOV UR7, URZ ;  /* 0x000000ff00077c82 */ /* 0x000fe20008000000 */
[----:B------:R-:W-:Y:S02]  /*3180*/  ULOP3.LUT UR16, UR16, 0x1000000, URZ, 0xfc, !UPT ;  /* 0x0100000010107892 */ /* 0x000fe4000f8efcff */
[----:B------:R-:W-:Y:S02]  /*3190*/  USGXT.U32 UR6, UR5, 0xe ;  /* 0x0000000e0506789a */ /* 0x000fe40008000000 */
[----:B------:R-:W-:-:S02]  /*31a0*/  UIADD3.64 UR26, UPT, UPT, UR18, 0x180, URZ ;  /* 0x00000180121a7897 */ /* 0x000fc4000fffe0ff */
[----:B------:R-:W-:Y:S02]  /*31b0*/  UIADD3.64 UR28, UPT, UPT, UR18, 0x200, URZ ;  /* 0x00000200121c7897 */ /* 0x000fe4000fffe0ff */
[----:B------:R-:W-:Y:S01]  /*31c0*/  UIADD3.64 UR14, UPT, UPT, UR6, -UR14, URZ ;  /* 0x8000000e060e7297 */ /* 0x000fe2000fffe0ff */
[----:B------:R-:W-:Y:S01]  /*31d0*/  UMOV UR24, 0x1 ;  /* 0x0000000100187882 */ /* 0x000fe20000000000 */
[----:B------:R-:W-:Y:S01]  /*31e0*/  UMOV UR5, URZ ;  /* 0x000000ff00057c82 */ /* 0x000fe20008000000 */
[----:B------:R-:W-:Y:S01]  /*31f0*/  UMOV UR12, UR6 ;  /* 0x00000006000c7c82 */ /* 0x000fe20008000000 */
[----:B------:R-:W-:-:S08]  /*3200*/  UMOV UR13, 0x80004020 ;  /* 0x80004020000d7882 */ /* 0x000fd00000000000 */
.L_x_10:
[----:B------:R-:W-:Y:S01]  /*3210*/  USHF.L.U32 UR4, UR4, 0x1f, URZ ;  /* 0x0000001f04047899 */ /* 0x000fe200080006ff */
[----:B------:R-:W-:-:S04]  /*3220*/  IMAD.WIDE R120, R223, 0x2, R120 ;  /* 0x00000002df787825 */ /* 0x000fc800078e0278 */
[----:B------:R-:W-:-:S04]  /*3230*/  IMAD.WIDE R122, R223, 0x2, R122 ;  /* 0x00000002df7a7825 */ /* 0x000fc800078e027a */
[----:B0-----:R-:W-:-:S04]  /*3240*/  IMAD.U32 R114, RZ, RZ, UR4 ;  /* 0x00000004ff727e24 */ /* 0x001fc8000f8e00ff */
[----:B------:R-:W0:Y:S02]  /*3250*/  SYNCS.PHASECHK.TRANS64.TRYWAIT P1, [UR11], R114 ;  /* 0x00000072ff0075a7 */ /* 0x000e24000802110b */
[----:B0-----:R-:W-:Y:S05]  /*3260*/  @!P1 BRA `(.L_x_8) ;  /* 0x0000002400209947 */ /* 0x001fea0003800000 */
.L_x_16:
[C---:B------:R-:W-:Y:S01]  /*3270*/  ISETP.GT.AND P4, PT, R142.reuse, RZ, PT ;  /* 0x000000ff8e00720c */ /* 0x040fe20003f84270 */
[C---:B------:R-:W-:Y:S01]  /*3280*/  IMAD.WIDE R82, R221.reuse, 0x2, R82 ;  /* 0x00000002dd527825 */ /* 0x040fe200078e0252 */
[----:B------:R-:W-:Y:S02]  /*3290*/  ISETP.GT.AND P3, PT, R142, 0x1, PT ;  /* 0x000000018e00780c */ /* 0x000fe40003f64270 */
[----:B------:R-:W-:Y:S01]  /*32a0*/  PRMT R114, RZ, 0x7610, R114 ;  /* 0x00007610ff727816 */ /* 0x000fe20000000072 */
[C---:B------:R-:W-:Y:S01]  /*32b0*/  IMAD.WIDE R84, R221.reuse, 0x2, R84 ;  /* 0x00000002dd547825 */ /* 0x040fe200078e0254 */
[----:B------:R-:W-:Y:S02]  /*32c0*/  PRMT R152, RZ, 0x7610, R152 ;  /* 0x00007610ff987816 */ /* 0x000fe40000000098 */
[----:B------:R-:W-:Y:S01]  /*32d0*/  PRMT R115, RZ, 0x7610, R115 ;  /* 0x00007610ff737816 */ /* 0x000fe20000000073 */
[----:B------:R-:W-:Y:S01]  /*32e0*/  IMAD.WIDE R110, R221, 0x2, R110 ;  /* 0x00000002dd6e7825 */ /* 0x000fe200078e026e */
[----:B------:R-:W-:-:S02]  /*32f0*/  PRMT R151, RZ, 0x7610, R151 ;  /* 0x00007610ff977816 */ /* 0x000fc40000000097 */
[C---:B------:R-:W-:Y:S01]  /*3300*/  ISETP.GT.AND P6, PT, R142.reuse, 0x2, PT ;  /* 0x000000028e00780c */ /* 0x040fe20003fc4270 */
[C---:B------:R-:W-:Y:S01]  /*3310*/  IMAD.WIDE R112, R221.reuse, 0x2, R112 ;  /* 0x00000002dd707825 */ /* 0x040fe200078e0270 */
[----:B------:R-:W2:Y:S01]  /*3320*/  @P4 LDG.E.U16 R152, desc[UR22][R110.64] ;  /* 0x000000166e984981 */ /* 0x000ea2000c1e1500 */
[C---:B------:R-:W-:Y:S02]  /*3330*/  ISETP.GT.AND P5, PT, R142.reuse, 0x3, PT ;  /* 0x000000038e00780c */ /* 0x040fe40003fa4270 */
[C---:B------:R-:W-:Y:S01]  /*3340*/  ISETP.GT.AND P1, PT, R142.reuse, 0x4, PT ;  /* 0x000000048e00780c */ /* 0x040fe20003f24270 */
[----:B------:R-:W3:Y:S01]  /*3350*/  @P4 LDG.E.U16 R114, desc[UR22][R112.64] ;  /* 0x0000001670724981 */ /* 0x000ee2000c1e1500 */
[----:B------:R-:W-:Y:S01]  /*3360*/  ISETP.GT.AND P4, PT, R142, 0x5, PT ;  /* 0x000000058e00780c */ /* 0x000fe20003f84270 */
[C---:B------:R-:W-:Y:S02]  /*3370*/  IMAD.WIDE R14, R221.reuse, 0x2, R14 ;  /* 0x00000002dd0e7825 */ /* 0x040fe400078e020e */
[----:B------:R-:W4:Y:S02]  /*3380*/  @P3 LDG.E.U16 R115, desc[UR22][R84.64] ;  /* 0x0000001654733981 */ /* 0x000f24000c1e1500 */
[----:B------:R-:W-:-:S02]  /*3390*/  IMAD.WIDE R16, R221, 0x2, R16 ;  /* 0x00000002dd107825 */ /* 0x000fc400078e0210 */
[----:B------:R-:W5:Y:S01]  /*33a0*/  @P3 LDG.E.U16 R151, desc[UR22][R82.64] ;  /* 0x0000001652973981 */ /* 0x000f62000c1e1500 */
[----:B------:R-:W-:Y:S01]  /*33b0*/  ISETP.GT.AND P3, PT, R142, 0x6, PT ;  /* 0x000000068e00780c */ /* 0x000fe20003f64270 */
[C---:B------:R-:W-:Y:S01]  /*33c0*/  IMAD.WIDE R30, R221.reuse, 0x2, R30 ;  /* 0x00000002dd1e7825 */ /* 0x040fe200078e021e */
[----:B------:R-:W-:Y:S02]  /*33d0*/  PRMT R154, RZ, 0x7610, R154 ;  /* 0x00007610ff9a7816 */ /* 0x000fe4000000009a */
[----:B------:R-:W-:Y:S01]  /*33e0*/  PRMT R156, RZ, 0x7610, R156 ;  /* 0x00007610ff9c7816 */ /* 0x000fe2000000009c */
[C---:B------:R-:W-:Y:S01]  /*33f0*/  IMAD.WIDE R32, R221.reuse, 0x2, R32 ;  /* 0x00000002dd207825 */ /* 0x040fe200078e0220 */
[----:B------:R-:W-:Y:S02]  /*3400*/  PRMT R153, RZ, 0x7610, R153 ;  /* 0x00007610ff997816 */ /* 0x000fe40000000099 */
[----:B------:R-:W-:Y:S01]  /*3410*/  PRMT R155, RZ, 0x7610, R155 ;  /* 0x00007610ff9b7816 */ /* 0x000fe2000000009b */
[----:B------:R-:W-:Y:S01]  /*3420*/  IMAD.WIDE R46, R221, 0x2, R46 ;  /* 0x00000002dd2e7825 */ /* 0x000fe200078e022e */
[----:B------:R-:W-:-:S02]  /*3430*/  PRMT R158, RZ, 0x7610, R158 ;  /* 0x00007610ff9e7816 */ /* 0x000fc4000000009e */
[----:B------:R-:W-:Y:S01]  /*3440*/  PRMT R160, RZ, 0x7610, R160 ;  /* 0x00007610ffa07816 */ /* 0x000fe200000000a0 */
[C---:B------:R-:W-:Y:S01]  /*3450*/  IMAD.WIDE R48, R221.reuse, 0x2, R48 ;  /* 0x00000002dd307825 */ /* 0x040fe200078e0230 */
[----:B------:R-:W-:Y:S02]  /*3460*/  PRMT R157, RZ, 0x7610, R157 ;  /* 0x00007610ff9d7816 */ /* 0x000fe4000000009d */
[----:B------:R-:W-:Y:S01]  /*3470*/  PRMT R159, RZ, 0x7610, R159 ;  /* 0x00007610ff9f7816 */ /* 0x000fe2000000009f */
[C---:B------:R-:W-:Y:S01]  /*3480*/  IMAD.WIDE R62, R221.reuse, 0x2, R62 ;  /* 0x00000002dd3e7825 */ /* 0x040fe200078e023e */
[----:B------:R-:W-:Y:S01]  /*3490*/  PRMT R162, RZ, 0x7610, R162 ;  /* 0x00007610ffa27816 */ /* 0x000fe200000000a2 */
[----:B------:R-:W2:Y:S01]  /*34a0*/  @P1 LDG.E.U16 R158, desc[UR22][R48.64] ;  /* 0x00000016309e1981 */ /* 0x000ea2000c1e1500 */
[----:B------:R-:W-:Y:S01]  /*34b0*/  PRMT R164, RZ, 0x7610, R164 ;  /* 0x00007610ffa47816 */ /* 0x000fe200000000a4 */
[C---:B------:R-:W-:Y:S02]  /*34c0*/  IMAD.WIDE R64, R221.reuse, 0x2, R64 ;  /* 0x00000002dd407825 */ /* 0x040fe400078e0240 */
[----:B------:R-:W2:Y:S02]  /*34d0*/  @P5 LDG.E.U16 R155, desc[UR22][R62.64] ;  /* 0x000000163e9b5981 */ /* 0x000ea4000c1e1500 */
[----:B------:R-:W-:-:S02]  /*34e0*/  IMAD.WIDE R78, R221, 0x2, R78 ;  /* 0x00000002dd4e7825 */ /* 0x000fc400078e024e */
[----:B------:R-:W4:Y:S02]  /*34f0*/  @P5 LDG.E.U16 R153, desc[UR22][R64.64] ;  /* 0x0000001640995981 */ /* 0x000f24000c1e1500 */
[C---:B------:R-:W-:Y:S01]  /*3500*/  IMAD.WIDE R80, R221.reuse, 0x2, R80 ;  /* 0x00000002dd507825 */ /* 0x040fe200078e0250 */
[C---:B------:R-:W-:Y:S01]  /*3510*/  ISETP.GT.AND P5, PT, R142.reuse, 0x8, PT ;  /* 0x000000088e00780c */ /* 0x040fe20003fa4270 */
[----:B------:R-:W4:Y:S02]  /*3520*/  @P6 LDG.E.U16 R156, desc[UR22][R78.64] ;  /* 0x000000164e9c6981 */ /* 0x000f24000c1e1500 */
[C---:B------:R-:W-:Y:S02]  /*3530*/  IMAD.WIDE R58, R221.reuse, 0x2, R58 ;  /* 0x00000002dd3a7825 */ /* 0x040fe400078e023a */
[----:B------:R-:W4:Y:S01]  /*3540*/  @P6 LDG.E.U16 R154, desc[UR22][R80.64] ;  /* 0x00000016509a6981 */ /* 0x000f22000c1e1500 */
[----:B------:R-:W-:Y:S01]  /*3550*/  ISETP.GT.AND P6, PT, R142, 0x7, PT ;  /* 0x000000078e00780c */ /* 0x000fe20003fc4270 */
[----:B------:R-:W-:-:S02]  /*3560*/  IMAD.WIDE R60, R221, 0x2, R60 ;  /* 0x00000002dd3c7825 */ /* 0x000fc400078e023c */
[----:B------:R-:W4:Y:S01]  /*3570*/  @P1 LDG.E.U16 R160, desc[UR22][R46.64] ;  /* 0x000000162ea01981 */ /* 0x000f22000c1e1500 */
[C---:B------:R-:W-:Y:S01]  /*3580*/  ISETP.GT.AND P1, PT, R142.reuse, 0x9, PT ;  /* 0x000000098e00780c */ /* 0x040fe20003f24270 */
[C---:B------:R-:W-:Y:S02]  /*3590*/  IMAD.WIDE R74, R221.reuse, 0x2, R74 ;  /* 0x00000002dd4a7825 */ /* 0x040fe400078e024a */
[----:B------:R-:W4:Y:S02]  /*35a0*/  @P4 LDG.E.U16 R157, desc[UR22][R32.64] ;  /* 0x00000016209d4981 */ /* 0x000f24000c1e1500 */
[C---:B------:R-:W-:Y:S02]  /*35b0*/  IMAD.WIDE R76, R221.reuse, 0x2, R76 ;  /* 0x00000002dd4c7825 */ /* 0x040fe400078e024c */
[----:B------:R-:W4:Y:S01]  /*35c0*/  @P4 LDG.E.U16 R159, desc[UR22][R30.64] ;  /* 0x000000161e9f4981 */ /* 0x000f22000c1e1500 */
[----:B------:R-:W-:Y:S01]  /*35d0*/  ISETP.GT.AND P4, PT, R142, 0xa, PT ;  /* 0x0000000a8e00780c */ /* 0x000fe20003f84270 */
[----:B------:R-:W-:-:S02]  /*35e0*/  IMAD.WIDE R94, R221, 0x2, R94 ;  /* 0x00000002dd5e7825 */ /* 0x000fc400078e025e */
[----:B------:R-:W4:Y:S02]  /*35f0*/  @P3 LDG.E.U16 R162, desc[UR22][R16.64] ;  /* 0x0000001610a23981 */ /* 0x000f24000c1e1500 */
[C---:B------:R-:W-:Y:S02]  /*3600*/  IMAD.WIDE R96, R221.reuse, 0x2, R96 ;  /* 0x00000002dd607825 */ /* 0x040fe400078e0260 */
[----:B------:R-:W4:Y:S01]  /*3610*/  @P3 LDG.E.U16 R164, desc[UR22][R14.64] ;  /* 0x000000160ea43981 */ /* 0x000f22000c1e1500 */
[----:B------:R-:W-:Y:S01]  /*3620*/  ISETP.GT.AND P3, PT, R142, 0xb, PT ;  /* 0x0000000b8e00780c */ /* 0x000fe20003f64270 */
        /* <DEDUP_REMOVED lines=11> */
[----:B------:R-:W4:Y:S01]  /*36e0*/  @P6 LDG.E.U16 R163, desc[UR22][R130.64] ;  /* 0x0000001682a36981 */ /* 0x000f22000c1e1500 */
[----:B------:R-:W-:Y:S01]  /*36f0*/  PRMT R172, RZ, 0x7610, R172 ;  /* 0x00007610ffac7816 */ /* 0x000fe200000000ac */
[C---:B------:R-:W-:Y:S01]  /*3700*/  IMAD.WIDE R90, R221.reuse, 0x2, R90 ;  /* 0x00000002dd5a7825 */ /* 0x040fe200078e025a */
[----:B------:R-:W-:Y:S01]  /*3710*/  PRMT R169, RZ, 0x7610, R169 ;  /* 0x00007610ffa97816 */ /* 0x000fe200000000a9 */
[----:B------:R-:W4:Y:S01]  /*3720*/  @P6 LDG.E.U16 R161, desc[UR22][R138.64] ;  /* 0x000000168aa16981 */ /* 0x000f22000c1e1500 */
[----:B------:R-:W-:Y:S01]  /*3730*/  PRMT R171, RZ, 0x7610, R171 ;  /* 0x00007610ffab7816 */ /* 0x000fe200000000ab */
[C---:B------:R-:W-:Y:S01]  /*3740*/  IMAD.WIDE R92, R221.reuse, 0x2, R92 ;  /* 0x00000002dd5c7825 */ /* 0x040fe200078e025c */
[----:B------:R-:W-:Y:S01]  /*3750*/  ISETP.GT.AND P6, PT, R142, 0xc, PT ;  /* 0x0000000c8e00780c */ /* 0x000fe20003fc4270 */
[----:B------:R-:W4:Y:S02]  /*3760*/  @P5 LDG.E.U16 R166, desc[UR22][R108.64] ;  /* 0x000000166ca65981 */ /* 0x000f24000c1e1500 */
[----:B------:R-:W-:-:S02]  /*3770*/  IMAD.WIDE R102, R221, 0x2, R102 ;  /* 0x00000002dd667825 */ /* 0x000fc400078e0266 */
[----:B------:R-:W5:Y:S01]  /*3780*/  @P5 LDG.E.U16 R168, desc[UR22][R106.64] ;  /* 0x000000166aa85981 */ /* 0x000f62000c1e1500 */
[C---:B------:R-:W-:Y:S01]  /*3790*/  ISETP.GT.AND P5, PT, R142.reuse, 0xd, PT ;  /* 0x0000000d8e00780c */ /* 0x040fe20003fa4270 */
[C---:B------:R-:W-:Y:S02]  /*37a0*/  IMAD.WIDE R104, R221.reuse, 0x2, R104 ;  /* 0x00000002dd687825 */ /* 0x040fe400078e0268 */
[----:B------:R-:W5:Y:S02]  /*37b0*/  @P1 LDG.E.U16 R165, desc[UR22][R96.64] ;  /* 0x0000001660a51981 */ /* 0x000f64000c1e1500 */
[C---:B------:R-:W-:Y:S02]  /*37c0*/  IMAD.WIDE R10, R221.reuse, 0x2, R10 ;  /* 0x00000002dd0a7825 */ /* 0x040fe400078e020a */
[----:B------:R-:W5:Y:S01]  /*37d0*/  @P1 LDG.E.U16 R167, desc[UR22][R94.64] ;  /* 0x000000165ea71981 */ /* 0x000f62000c1e1500 */
[----:B------:R-:W-:Y:S01]  /*37e0*/  ISETP.GT.AND P1, PT, R142, 0xe, PT ;  /* 0x0000000e8e00780c */ /* 0x000fe20003f24270 */
[----:B------:R-:W-:-:S02]  /*37f0*/  IMAD.WIDE R12, R221, 0x2, R12 ;  /* 0x00000002dd0c7825 */ /* 0x000fc400078e020c */
[----:B------:R-:W5:Y:S02]  /*3800*/  @P4 LDG.E.U16 R170, desc[UR22][R76.64] ;  /* 0x000000164caa4981 */ /* 0x000f64000c1e1500 */
[C---:B------:R-:W-:Y:S02]  /*3810*/  IMAD.WIDE R26, R221.reuse, 0x2, R26 ;  /* 0x00000002dd1a7825 */ /* 0x040fe400078e021a */
[----:B------:R-:W5:Y:S01]  /*3820*/  @P4 LDG.E.U16 R172, desc[UR22][R74.64] ;  /* 0x000000164aac4981 */ /* 0x000f62000c1e1500 */
[----:B------:R-:W-:Y:S01]  /*3830*/  ISETP.GT.AND P4, PT, R142, 0x10, PT ;  /* 0x000000108e00780c */ /* 0x000fe20003f84270 */
[C---:B------:R-:W-:Y:S02]  /*3840*/  IMAD.WIDE R28, R221.reuse, 0x2, R28 ;  /* 0x00000002dd1c7825 */ /* 0x040fe400078e021c */
[----:B------:R-:W5:Y:S02]  /*3850*/  @P3 LDG.E.U16 R169, desc[UR22][R60.64] ;  /* 0x000000163ca93981 */ /* 0x000f64000c1e1500 */
[----:B------:R-:W-:-:S02]  /*3860*/  IMAD.WIDE R42, R221, 0x2, R42 ;  /* 0x00000002dd2a7825 */ /* 0x000fc400078e022a */
[----:B------:R-:W5:Y:S01]  /*3870*/  @P3 LDG.E.U16 R171, desc[UR22][R58.64] ;  /* 0x000000163aab3981 */ /* 0x000f62000c1e1500 */
[C---:B------:R-:W-:Y:S01]  /*3880*/  ISETP.GT.AND P3, PT, R142.reuse, 0x11, PT ;  /* 0x000000118e00780c */ /* 0x040fe20003f64270 */
[C---:B------:R-:W-:Y:S01]  /*3890*/  IMAD.WIDE R44, R221.reuse, 0x2, R44 ;  /* 0x00000002dd2c7825 */ /* 0x040fe200078e022c */
[----:B------:R-:W-:Y:S02]  /*38a0*/  PRMT R174, RZ, 0x7610, R174 ;  /* 0x00007610ffae7816 */ /* 0x000fe400000000ae */
[----:B------:R-:W-:Y:S01]  /*38b0*/  PRMT R176, RZ, 0x7610, R176 ;  /* 0x00007610ffb07816 */ /* 0x000fe200000000b0 */
[C---:B------:R-:W-:Y:S01]  /*38c0*/  IMAD.WIDE R98, R221.reuse, 0x2, R98 ;  /* 0x00000002dd627825 */ /* 0x040fe200078e0262 */
[----:B------:R-:W-:Y:S02]  /*38d0*/  PRMT R173, RZ, 0x7610, R173 ;  /* 0x00007610ffad7816 */ /* 0x000fe400000000ad */
[----:B------:R-:W-:Y:S01]  /*38e0*/  PRMT R175, RZ, 0x7610, R175 ;  /* 0x00007610ffaf7816 */ /* 0x000fe200000000af */
[----:B------:R-:W5:Y:S01]  /*38f0*/  @P6 LDG.E.U16 R174, desc[UR22][R44.64] ;  /* 0x000000162cae6981 */ /* 0x000f62000c1e1500 */
[----:B------:R-:W-:Y:S01]  /*3900*/  PRMT R178, RZ, 0x7610, R178 ;  /* 0x00007610ffb27816 */ /* 0x000fe200000000b2 */
[C---:B------:R-:W-:Y:S01]  /*3910*/  IMAD.WIDE R100, R221.reuse, 0x2, R100 ;  /* 0x00000002dd647825 */ /* 0x040fe200078e0264 */
        /* <DEDUP_REMOVED lines=10> */
[C---:B------:R-:W-:Y:S01]  /*39c0*/  ISETP.GT.AND P6, PT, R142.reuse, 0x12, PT ;  /* 0x000000128e00780c */ /* 0x040fe20003fc4270 */
[C---:B------:R-:W-:Y:S01]  /*39d0*/  IMAD.WIDE R38, R221.reuse, 0x2, R38 ;  /* 0x00000002dd267825 */ /* 0x040fe200078e0226 */
[----:B------:R-:W-:Y:S01]  /*39e0*/  ISETP.GT.AND P5, PT, R142, 0x13, PT ;  /* 0x000000138e00780c */ /* 0x000fe20003fa4270 */
[----:B------:R-:W5:Y:S02]  /*39f0*/  @P1 LDG.E.U16 R178, desc[UR22][R12.64] ;  /* 0x000000160cb21981 */ /* 0x000f64000c1e1500 */
        /* <DEDUP_REMOVED lines=13> */
[C---:B------:R-:W-:Y:S01]  /*3ad0*/  IMAD.WIDE R34, R221.reuse, 0x2, R34 ;  /* 0x00000002dd227825 */ /* 0x040fe200078e0222 */
[----:B------:R-:W-:Y:S02]  /*3ae0*/  PRMT R192, RZ, 0x7610, R192 ;  /* 0x00007610ffc07816 */ /* 0x000fe400000000c0 */
[----:B------:R-:W-:Y:S01]  /*3af0*/  PRMT R194, RZ, 0x7610, R194 ;  /* 0x00007610ffc27816 */ /* 0x000fe200000000c2 */
[----:B------:R-:W-:Y:S01]  /*3b00*/  IMAD.WIDE R36, R221, 0x2, R36 ;  /* 0x00000002dd247825 */ /* 0x000fe200078e0224 */
[----:B------:R-:W-:-:S02]  /*3b10*/  PRMT R189, RZ, 0x7610, R189 ;  /* 0x00007610ffbd7816 */ /* 0x000fc400000000bd */
        /* <DEDUP_REMOVED lines=59> */
[----:B------:R-:W-:Y:S02]  /*3ed0*/  IMAD.WIDE R136, R221, 0x2, R136 ;  /* 0x00000002dd887825 */ /* 0x000fe400078e0288 */
[----:B------:R-:W5:Y:S01]  /*3ee0*/  @P3 LDG.E.U16 R207, desc[UR22][R50.64] ;  /* 0x0000001632cf3981 */ /* 0x000f62000c1e1500 */
[----:B------:R-:W-:Y:S01]  /*3ef0*/  ISETP.GT.AND P3, PT, R142, 0x1e, PT ;  /* 0x0000001e8e00780c */ /* 0x000fe20003f64270 */
[----:B------:R-:W-:-:S02]  /*3f00*/  IMAD.WIDE R116, R223, 0x2, R116 ;  /* 0x00000002df747825 */ /* 0x000fc400078e0274 */
[----:B------:R-:W5:Y:S02]  /*3f10*/  @P4 LDG.E.U16 R212, desc[UR22][R36.64] ;  /* 0x0000001624d44981 */ /* 0x000f64000c1e1500 */
[----:B------:R-:W-:Y:S02]  /*3f20*/  IMAD.WIDE R118, R223, 0x2, R118 ;  /* 0x00000002df767825 */ /* 0x000fe400078e0276 */
[----:B------:R-:W5:Y:S01]  /*3f30*/  @P4 LDG.E.U16 R214, desc[UR22][R34.64] ;  /* 0x0000001622d64981 */ /* 0x000f62000c1e1500 */
[----:B------:R-:W-:Y:S02]  /*3f40*/  ISETP.GT.AND P4, PT, R142, 0x1f, PT ;  /* 0x0000001f8e00780c */ /* 0x000fe40003f84270 */
[----:B------:R-:W-:Y:S02]  /*3f50*/  PRMT R209, RZ, 0x7610, R209 ;  /* 0x00007610ffd17816 */ /* 0x000fe400000000d1 */
[----:B------:R-:W-:Y:S02]  /*3f60*/  PRMT R211, RZ, 0x7610, R211 ;  /* 0x00007610ffd37816 */ /* 0x000fe400000000d3 */
[----:B------:R-:W-:-:S02]  /*3f70*/  PRMT R177, RZ, 0x7610, R177 ;  /* 0x00007610ffb17816 */ /* 0x000fc400000000b1 */
[----:B------:R-:W-:Y:S01]  /*3f80*/  PRMT R179, RZ, 0x7610, R179 ;  /* 0x00007610ffb37816 */ /* 0x000fe200000000b3 */
[----:B------:R-:W5:Y:S01]  /*3f90*/  @P5 LDG.E.U16 R209, desc[UR22][R20.64] ;  /* 0x0000001614d15981 */ /* 0x000f62000c1e1500 */
[----:B------:R-:W-:Y:S02]  /*3fa0*/  PRMT R197, RZ, 0x7610, R197 ;  /* 0x00007610ffc57816 */ /* 0x000fe400000000c5 */
[----:B------:R-:W-:Y:S01]  /*3fb0*/  PRMT R199, RZ, 0x7610, R199 ;  /* 0x00007610ffc77816 */ /* 0x000fe200000000c7 */
[----:B------:R-:W5:Y:S01]  /*3fc0*/  @P5 LDG.E.U16 R211, desc[UR22][R18.64] ;  /* 0x0000001612d35981 */ /* 0x000f62000c1e1500 */
[----:B------:R-:W-:Y:S02]  /*3fd0*/  PRMT R216, RZ, 0x7610, R216 ;  /* 0x00007610ffd87816 */ /* 0x000fe400000000d8 */
[----:B------:R-:W-:Y:S01]  /*3fe0*/  PRMT R218, RZ, 0x7610, R218 ;  /* 0x00007610ffda7816 */ /* 0x000fe200000000da */
[----:B------:R-:W5:Y:S01]  /*3ff0*/  @P6 LDG.E.U16 R177, desc[UR22][R136.64] ;  /* 0x0000001688b16981 */ /* 0x000f62000c1e1500 */
[----:B------:R-:W-:-:S02]  /*4000*/  PRMT R213, RZ, 0x7610, R213 ;  /* 0x00007610ffd57816 */ /* 0x000fc400000000d5 */
[----:B------:R-:W-:Y:S01]  /*4010*/  PRMT R215, RZ, 0x7610, R215 ;  /* 0x00007610ffd77816 */ /* 0x000fe200000000d7 */
[----:B------:R-:W5:Y:S04]  /*4020*/  @P3 LDG.E.U16 R216, desc[UR22][R4.64] ;  /* 0x0000001604d83981 */ /* 0x000f68000c1e1500 */
[----:B------:R-:W5:Y:S04]  /*4030*/  @P3 LDG.E.U16 R218, desc[UR22][R2.64] ;  /* 0x0000001602da3981 */ /* 0x000f68000c1e1500 */
[----:B------:R-:W5:Y:S04]  /*4040*/  @P6 LDG.E.U16 R179, desc[UR22][R128.64] ;  /* 0x0000001680b36981 */ /* 0x000f68000c1e1500 */
[----:B------:R-:W5:Y:S04]  /*4050*/  @P1 LDG.E.U16 R197, desc[UR22][R134.64] ;  /* 0x0000001686c51981 */ /* 0x000f68000c1e1500 */
[----:B------:R-:W5:Y:S04]  /*4060*/  @P1 LDG.E.U16 R199, desc[UR22][R126.64] ;  /* 0x000000167ec71981 */ /* 0x000f68000c1e1500 */
[----:B------:R-:W5:Y:S04]  /*4070*/  @P4 LDG.E.U16 R213, desc[UR22][R132.64] ;  /* 0x0000001684d54981 */ /* 0x000f68000c1e1500 */
[----:B------:R-:W5:Y:S01]  /*4080*/  @P4 LDG.E.U16 R215, desc[UR22][R124.64] ;  /* 0x000000167cd74981 */ /* 0x000f62000c1e1500 */
[----:B------:R-:W-:Y:S01]  /*4090*/  BAR.SYNC.DEFER_BLOCKING 0x0 ;  /* 0x0000000000007b1d */ /* 0x000fe20000010000 */
[----:B------:R-:W-:-:S02]  /*40a0*/  ISETP.GE.AND P5, PT, R183, R142, PT ;  /* 0x0000008eb700720c */ /* 0x000fc40003fa6270 */
[----:B------:R-:W-:Y:S02]  /*40b0*/  PRMT R220, RZ, 0x7610, R220 ;  /* 0x00007610ffdc7816 */ /* 0x000fe400000000dc */
[----:B------:R-:W-:Y:S02]  /*40c0*/  PRMT R222, RZ, 0x7610, R222 ;  /* 0x00007610ffde7816 */ /* 0x000fe400000000de */
[----:B------:R-:W-:Y:S02]  /*40d0*/  PRMT R217, RZ, 0x7610, R217 ;  /* 0x00007610ffd97816 */ /* 0x000fe400000000d9 */
[----:B------:R-:W-:-:S05]  /*40e0*/  PRMT R219, RZ, 0x7610, R219 ;  /* 0x00007610ffdb7816 */ /* 0x000fca00000000db */
[----:B------:R-:W5:Y:S04]  /*40f0*/  @!P5 LDG.E.U16 R220, desc[UR22][R116.64] ;  /* 0x0000001674dcd981 */ /* 0x000f68000c1e1500 */
[----:B------:R-:W5:Y:S04]  /*4100*/  @!P5 LDG.E.U16 R222, desc[UR22][R120.64] ;  /* 0x0000001678ded981 */ /* 0x000f68000c1e1500 */
[----:B------:R-:W5:Y:S04]  /*4110*/  @!P5 LDG.E.U16 R217, desc[UR22][R122.64] ;  /* 0x000000167ad9d981 */ /* 0x000f68000c1e1500 */
[----:B------:R-:W5:Y:S04]  /*4120*/  @!P5 LDG.E.U16 R219, desc[UR22][R118.64] ;  /* 0x0000001676dbd981 */ /* 0x000f68000c1e1500 */
[----:B---3--:R0:W-:Y:S04]  /*4130*/  STS.U16 [R141+UR9+0x4000], R114 ;  /* 0x004000728d007988 */ /* 0x0081e80008000409 */
[----:B--2---:R0:W-:Y:S01]  /*4140*/  STS.U16 [R141+UR9+0x6000], R152 ;  /* 0x006000988d007988 */ /* 0x0041e20008000409 */
[----:B------:R-:W-:-:S04]  /*4150*/  ULEA UR11, UR24, UR9, 0x3 ;  /* 0x00000009180b7291 */ /* 0x000fc8000f8e18ff */
[----:B------:R-:W-:Y:S01]  /*4160*/  UIADD3 UR11, UPT, UPT, UR11, 0x8800, URZ ;  /* 0x000088000b0b7890 */ /* 0x000fe2000fffe0ff */
[----:B----4-:R0:W-:Y:S04]  /*4170*/  STS.U16 [R141+UR9+0x4400], R166 ;  /* 0x004400a68d007988 */ /* 0x0101e80008000409 */
[----:B-----5:R0:W-:Y:S04]  /*4180*/  STS.U16 [R141+UR9+0x6400], R168 ;  /* 0x006400a88d007988 */ /* 0x0201e80008000409 */
        /* <DEDUP_REMOVED lines=64> */
[----:B------:R1:W-:Y:S06]  /*4590*/  MEMBAR.ALL.CTA ;  /* 0x0000000000007992 */ /* 0x0003ec0000008000 */
[----:B-1----:R-:W1:Y:S02]  /*45a0*/  FENCE.VIEW.ASYNC.S ;  /* 0x00000000000073c6 */ /* 0x002e640000000000 */
[----:B-1----:R-:W-:Y:S06]  /*45b0*/  BAR.SYNC.DEFER_BLOCKING 0x0 ;  /* 0x0000000000007b1d */ /* 0x002fec0000010000 */
[----:B------:R-:W-:Y:S05]  /*45c0*/  @P0 BRA `(.L_x_9) ;  /* 0x0000000000500947 */ /* 0x000fea0003800000 */
[----:B------:R-:W-:Y:S02]  /*45d0*/  UIADD3 UR25, UPT, UPT, UR8, 0x10, URZ ;  /* 0x0000001008197890 */ /* 0x000fe4000fffe0ff */
[----:B------:R-:W-:Y:S01]  /*45e0*/  UIADD3 UR34, UPT, UPT, UR8, 0x10, URZ ;  /* 0x0000001008227890 */ /* 0x000fe2000fffe0ff */
        /* <DEDUP_REMOVED lines=9> */
[----:B------:R1:W-:Y:S01]  /*4680*/  UTCHMMA gdesc[UR16], gdesc[UR12], tmem[UR8], tmem[UR20], idesc[UR21], UPT ;  /* 0x00ff140c100075ea */ /* 0x0003e2000b800008 */
[----:B------:R-:W-:Y:S01]  /*4690*/  UMOV UR36, 0x0 ;  /* 0x0000000000247882 */ /* 0x000fe20000000000 */
[----:B------:R-:W-:Y:S01]  /*46a0*/  UMOV UR37, 0x8048490 ;  /* 0x0804849000257882 */ /* 0x000fe20000000000 */
[----:B------:R1:W-:Y:S01]  /*46b0*/  UTCHMMA gdesc[UR18], gdesc[UR14], tmem[UR8], tmem[UR30], idesc[UR31], UPT ;  /* 0x00ff1e0e120075ea */ /* 0x0003e2000b800008 */
[----:B------:R-:W-:Y:S01]  /*46c0*/  UMOV UR4, UR6 ;  /* 0x0000000600047c82 */ /* 0x000fe20008000000 */
[----:B------:R1:W-:Y:S01]  /*46d0*/  UTCHMMA gdesc[UR26], gdesc[UR12], tmem[UR25], tmem[UR32], idesc[UR33], UPT ;  /* 0x00ff200c1a0075ea */ /* 0x0003e2000b800019 */
[----:B------:R1:W-:Y:S01]  /*46e0*/  UTCHMMA gdesc[UR28], gdesc[UR14], tmem[UR34], tmem[UR36], idesc[UR37], UPT ;  /* 0x00ff240e1c0075ea */ /* 0x0003e2000b800022 */
[----:B------:R1:W-:Y:S01]  /*46f0*/  UTCBAR [UR4], URZ ;  /* 0x000000ff040073e9 */ /* 0x0003e200080000ff */
[----:B------:R-:W-:Y:S01]  /*4700*/  NOP ;  /* 0x0000000000007918 */ /* 0x000fe20000000000 */
.L_x_9:
[----:B------:R-:W-:Y:S01]  /*4710*/  UIADD3 UR24, UPT, UPT, UR24, 0x1, URZ ;  /* 0x0000000118187890 */ /* 0x000fe2000fffe0ff */
[----:B------:R-:W-:Y:S02]  /*4720*/  VIADD R149, R149, 0xffffffff ;  /* 0xffffffff95957836 */ /* 0x000fe40000000000 */
[----:B------:R-:W-:Y:S01]  /*4730*/  VIADD R142, R142, 0xffffffe0 ;  /* 0xffffffe08e8e7836 */ /* 0x000fe20000000000 */
[----:B------:R-:W-:Y:S02]  /*4740*/  UISETP.GT.AND UP1, UPT, UR24, 0x1, UPT ;  /* 0x000000011800788c */ /* 0x000fe4000bf24270 */
[----:B------:R-:W-:Y:S02]  /*4750*/  ISETP.NE.U32.AND P1, PT, R149, RZ, PT ;  /* 0x000000ff9500720c */ /* 0x000fe40003f25070 */
[----:B-1----:R-:W-:Y:S02]  /*4760*/  USEL UR4, URZ, 0x1, !UP1 ;  /* 0x00000001ff047887 */ /* 0x002fe4000c800000 */
[----:B------:R-:W-:-:S02]  /*4770*/  USEL UR24, UR24, URZ, !UP1 ;  /* 0x000000ff18187287 */ /* 0x000fc4000c800000 */
[----:B------:R-:W-:-:S03]  /*4780*/  ULOP3.LUT UR6, UR5, UR4, URZ, 0x3c, !UPT ;  /* 0x0000000405067292 */ /* 0x000fc6000f8e3cff */
[----:B------:R-:W-:-:S04]  /*4790*/  UMOV UR4, UR5 ;  /* 0x0000000500047c82 */ /* 0x000fc80008000000 */
[----:B------:R-:W-:Y:S01]  /*47a0*/  UMOV UR5, UR6 ;  /* 0x0000000600057c82 */ /* 0x000fe20008000000 */
[----:B------:R-:W-:Y:S05]  /*47b0*/  @P1 BRA `(.L_x_10) ;  /* 0xffffffe800941947 */ /* 0x000fea000383ffff */
.L_x_7:
[----:B------:R-:W1:Y:S01]  /*47c0*/  LDC R41, c[0x0][0x3b4] ;  /* 0x0000ed00ff297b82 */ /* 0x000e620000000800 */
[----:B------:R-:W-:Y:S01]  /*47d0*/  ISETP.GE.AND P0, PT, R184, 0x20, PT ;  /* 0x00000020b800780c */ /* 0x000fe20003f06270 */
[----:B------:R-:W2:-:S12]  /*47e0*/  LDCU.128 UR12, c[0x0][0x390] ;  /* 0x00007200ff0c77ac */ /* 0x000e980008000c00 */
[----:B------:R-:W-:Y:S05]  /*47f0*/  @!P0 BRA `(.L_x_11) ;  /* 0x0000000000108947 */ /* 0x000fea0003800000 */
[----:B------:R-:W-:-:S06]  /*4800*/  USHF.L.U32 UR4, UR4, 0x1f, URZ ;  /* 0x0000001f04047899 */ /* 0x000fcc00080006ff */
[----:B------:R-:W-:-:S04]  /*4810*/  IMAD.U32 R2, RZ, RZ, UR4 ;  /* 0x00000004ff027e24 */ /* 0x000fc8000f8e00ff */
[----:B------:R-:W3:Y:S02]  /*4820*/  SYNCS.PHASECHK.TRANS64.TRYWAIT P0, [UR11], R2 ;  /* 0x00000002ff0075a7 */ /* 0x000ee4000800110b */
[----:B---3--:R-:W-:Y:S05]  /*4830*/  @!P0 BRA `(.L_x_12) ;  /* 0x0000000c00b88947 */ /* 0x008fea0003800000 */
.L_x_11:
[----:B------:R-:W-:Y:S01]  /*4840*/  BAR.SYNC.DEFER_BLOCKING 0x0 ;  /* 0x0000000000007b1d */ /* 0x000fe20000010000 */
[----:B------:R-:W-:Y:S01]  /*4850*/  VIADD R2, R140, 0x1 ;  /* 0x000000018c027836 */ /* 0x000fe20000000000 */
[C---:B--2---:R-:W-:Y:S01]  /*4860*/  ISETP.GE.AND P5, PT, R0.reuse, UR14, PT ;  /* 0x0000000e00007c0c */ /* 0x044fe2000bfa6270 */
[----:B-1----:R-:W-:Y:S02]  /*4870*/  IMAD R38, R0, R41, RZ ;  /* 0x0000002900267224 */ /* 0x002fe400078e02ff */
[----:B------:R-:W-:Y:S01]  /*4880*/  VIADD R3, R140, 0x2 ;  /* 0x000000028c037836 */ /* 0x000fe20000000000 */
[----:B------:R-:W1:Y:S01]  /*4890*/  LDCU UR4, c[0x0][0x3b8] ;  /* 0x00007700ff0477ac */ /* 0x000e620008000800 */
[----:B------:R-:W-:Y:S01]  /*48a0*/  ISETP.GE.AND P4, PT, R2, UR15, PT ;  /* 0x0000000f02007c0c */ /* 0x000fe2000bf86270 */
[----:B------:R-:W-:Y:S01]  /*48b0*/  VIADD R36, R140, 0x3 ;  /* 0x000000038c247836 */ /* 0x000fe20000000000 */
[----:B------:R-:W-:Y:S01]  /*48c0*/  LEA R2, P1, R38, UR12, 0x1 ;  /* 0x0000000c26027c11 */ /* 0x000fe2000f8208ff */
[C---:B------:R-:W-:Y:S01]  /*48d0*/  VIADD R43, R140.reuse, 0x6 ;  /* 0x000000068c2b7836 */ /* 0x040fe20000000000 */
[C---:B------:R-:W-:Y:S01]  /*48e0*/  ISETP.LT.AND P5, PT, R140.reuse, UR15, !P5 ;  /* 0x0000000f8c007c0c */ /* 0x040fe2000efa1270 */
[----:B------:R-:W-:Y:S01]  /*48f0*/  VIADD R44, R140, 0x5 ;  /* 0x000000058c2c7836 */ /* 0x000fe20000000000 */
[----:B------:R-:W-:-:S02]  /*4900*/  ISETP.GE.AND P0, PT, R3, UR15, PT ;  /* 0x0000000f03007c0c */ /* 0x000fc4000bf06270 */
[----:B------:R-:W-:Y:S01]  /*4910*/  LEA.HI.X.SX32 R3, R38, UR13, 0x1, P1 ;  /* 0x0000000d26037c11 */ /* 0x000fe200088f0eff */
[----:B------:R-:W-:Y:S01]  /*4920*/  IMAD R38, R41, 0x80, R38 ;  /* 0x0000008029267824 */ /* 0x000fe200078e0226 */
[----:B------:R-:W-:Y:S02]  /*4930*/  ISETP.GE.AND P1, PT, R36, UR15, PT ;  /* 0x0000000f24007c0c */ /* 0x000fe4000bf26270 */
[----:B------:R-:W-:Y:S02]  /*4940*/  ISETP.LT.AND P6, PT, R0, UR14, !P4 ;  /* 0x0000000e00007c0c */ /* 0x000fe4000e7c1270 */
[----:B------:R-:W-:Y:S01]  /*4950*/  ISETP.LT.AND P4, PT, R188, UR14, !P4 ;  /* 0x0000000ebc007c0c */ /* 0x000fe2000e781270 */
[----:B------:R-:W2:Y:S02]  /*4960*/  @!P2 SYNCS.CCTL.IV [UR9+0x8800] ;  /* 0x00880000ff00a9b1 */ /* 0x000ea40008000009 */
[----:B--2---:R-:W-:Y:S01]  /*4970*/  BAR.SYNC.DEFER_BLOCKING 0x0 ;  /* 0x0000000000007b1d */ /* 0x004fe20000010000 */
[----:B-1----:R-:W-:-:S04]  /*4980*/  IMAD R39, R140, UR4, RZ ;  /* 0x000000048c277c24 */ /* 0x002fc8000f8e02ff */
[C---:B------:R-:W-:Y:S01]  /*4990*/  IMAD.WIDE R36, R39.reuse, 0x2, R2 ;  /* 0x0000000227247825 */ /* 0x040fe200078e0202 */
[----:B------:R-:W1:Y:S03]  /*49a0*/  LDTM.x32 R4, tmem[UR10] ;  /* 0x0000000a000479ee */ /* 0x000e6600082c0000 */
[----:B------:R-:W-:Y:S01]  /*49b0*/  VIADD R41, R39, UR4 ;  /* 0x0000000427297c36 */ /* 0x000fe20008000000 */
[----:B------:R-:W2:Y:S01]  /*49c0*/  @!P2 SYNCS.CCTL.IV [UR9+0x8808] ;  /* 0x00880800ff00a9b1 */ /* 0x000ea20008000009 */
[----:B------:R-:W-:Y:S01]  /*49d0*/  NOP ;  /* 0x0000000000007918 */ /* 0x000fe20000000000 */
[----:B-1----:R-:W-:Y:S01]  /*49e0*/  F2FP.BF16.F32.PACK_AB R40, R5, R4 ;  /* 0x000000040528723e */ /* 0x002fe200000010ff */
[----:B------:R-:W-:Y:S01]  /*49f0*/  VIADD R4, R140, 0x4 ;  /* 0x000000048c047836 */ /* 0x000fe20000000000 */
[----:B------:R-:W-:Y:S02]  /*4a00*/  F2FP.BF16.F32.PACK_AB R42, R21, R20 ;  /* 0x00000014152a723e */ /* 0x000fe400000010ff */
[----:B------:R-:W-:Y:S01]  /*4a10*/  PRMT R46, R40, 0x7632, R46 ;  /* 0x00007632282e7816 */ /* 0x000fe2000000002e */
[----:B------:R1:W-:Y:S01]  /*4a20*/  @P5 STG.E.U16 desc[UR22][R36.64], R40 ;  /* 0x0000002824005986 */ /* 0x0003e2000c101516 */
[----:B------:R-:W-:-:S02]  /*4a30*/  ISETP.GE.AND P5, PT, R140, UR15, PT ;  /* 0x0000000f8c007c0c */ /* 0x000fc4000bfa6270 */
[----:B------:R-:W-:Y:S02]  /*4a40*/  ISETP.GE.AND P3, PT, R4, UR15, PT ;  /* 0x0000000f04007c0c */ /* 0x000fe4000bf66270 */
[----:B------:R-:W-:Y:S02]  /*4a50*/  LEA R4, P2, R38, UR12, 0x1 ;  /* 0x0000000c26047c11 */ /* 0x000fe4000f8408ff */
[----:B------:R-:W-:Y:S02]  /*4a60*/  ISETP.LT.AND P5, PT, R188, UR14, !P5 ;  /* 0x0000000ebc007c0c */ /* 0x000fe4000efa1270 */
[----:B------:R-:W-:Y:S02]  /*4a70*/  LEA.HI.X.SX32 R5, R38, UR13, 0x1, P2 ;  /* 0x0000000d26057c11 */ /* 0x000fe400090f0eff */
[C---:B------:R-:W-:Y:S01]  /*4a80*/  PRMT R45, R42.reuse, 0x7610, R45 ;  /* 0x000076102a2d7816 */ /* 0x040fe2000000002d */
[----:B-1----:R-:W-:Y:S01]  /*4a90*/  IMAD.WIDE R36, R41, 0x2, R2 ;  /* 0x0000000229247825 */ /* 0x002fe200078e0202 */
[----:B------:R-:W-:-:S02]  /*4aa0*/  PRMT R47, R42, 0x7632, R47 ;  /* 0x000076322a2f7816 */ /* 0x000fc4000000002f */
[----:B------:R-:W-:Y:S01]  /*4ab0*/  F2FP.BF16.F32.PACK_AB R40, R23, R22 ;  /* 0x000000161728723e */ /* 0x000fe200000010ff */
[----:B------:R-:W-:Y:S01]  /*4ac0*/  IMAD.WIDE R20, R39, 0x2, R4 ;  /* 0x0000000227147825 */ /* 0x000fe200078e0204 */
[----:B------:R-:W-:Y:S02]  /*4ad0*/  ISETP.GE.AND P2, PT, R44, UR15, PT ;  /* 0x0000000f2c007c0c */ /* 0x000fe4000bf46270 */
[----:B------:R-:W-:Y:S01]  /*4ae0*/  PRMT R44, R40, 0x7632, R44 ;  /* 0x00007632282c7816 */ /* 0x000fe2000000002c */
[--C-:B------:R-:W-:Y:S01]  /*4af0*/  IMAD.WIDE R38, R41, 0x2, R4.reuse ;  /* 0x0000000229267825 */ /* 0x100fe200078e0204 */
[----:B------:R1:W-:Y:S01]  /*4b00*/  @P5 STG.E.U16 desc[UR22][R20.64], R45 ;  /* 0x0000002d14005986 */ /* 0x0003e2000c101516 */
[----:B------:R-:W-:Y:S02]  /*4b10*/  ISETP.GE.AND P5, PT, R43, UR15, PT ;  /* 0x0000000f2b007c0c */ /* 0x000fe4000bfa6270 */
[----:B------:R-:W-:Y:S01]  /*4b20*/  VIADD R41, R41, UR4 ;  /* 0x0000000429297c36 */ /* 0x000fe20008000000 */
[----:B------:R3:W-:Y:S01]  /*4b30*/  @P6 STG.E.U16 desc[UR22][R36.64], R46 ;  /* 0x0000002e24006986 */ /* 0x0007e2000c101516 */
[----:B------:R-:W-:Y:S01]  /*4b40*/  ISETP.LT.AND P6, PT, R0, UR14, !P1 ;  /* 0x0000000e00007c0c */ /* 0x000fe2000cfc1270 */
[----:B------:R-:W-:Y:S01]  /*4b50*/  VIADD R42, R140, 0x7 ;  /* 0x000000078c2a7836 */ /* 0x000fe20000000000 */
[----:B------:R-:W-:Y:S01]  /*4b60*/  ISETP.LT.AND P1, PT, R188, UR14, !P1 ;  /* 0x0000000ebc007c0c */ /* 0x000fe2000cf21270 */
[----:B------:R4:W-:Y:S01]  /*4b70*/  @P4 STG.E.U16 desc[UR22][R38.64], R47 ;  /* 0x0000002f26004986 */ /* 0x0009e2000c101516 */
[----:B------:R-:W-:Y:S01]  /*4b80*/  ISETP.LT.AND P4, PT, R0, UR14, !P0 ;  /* 0x0000000e00007c0c */ /* 0x000fe2000c781270 */
[C---:B------:R-:W-:Y:S01]  /*4b90*/  VIADD R43, R41.reuse, UR4 ;  /* 0x00000004292b7c36 */ /* 0x040fe20008000000 */
[----:B------:R-:W-:Y:S01]  /*4ba0*/  ISETP.LT.AND P0, PT, R188, UR14, !P0 ;  /* 0x0000000ebc007c0c */ /* 0x000fe2000c701270 */
[----:B-1----:R-:W-:Y:S01]  /*4bb0*/  IMAD.WIDE R20, R41, 0x2, R4 ;  /* 0x0000000229147825 */ /* 0x002fe200078e0204 */
[----:B------:R-:W-:-:S02]  /*4bc0*/  F2FP.BF16.F32.PACK_AB R24, R25, R24 ;  /* 0x000000181918723e */ /* 0x000fc400000010ff */
[----:B------:R-:W-:Y:S01]  /*4bd0*/  F2FP.BF16.F32.PACK_AB R26, R27, R26 ;  /* 0x0000001a1b1a723e */ /* 0x000fe200000010ff */
[----:B------:R-:W-:Y:S01]  /*4be0*/  IMAD.WIDE R22, R43, 0x2, R2 ;  /* 0x000000022b167825 */ /* 0x000fe200078e0202 */
[----:B------:R-:W-:Y:S02]  /*4bf0*/  F2FP.BF16.F32.PACK_AB R28, R29, R28 ;  /* 0x0000001c1d1c723e */ /* 0x000fe400000010ff */
[----:B------:R-:W-:Y:S01]  /*4c00*/  F2FP.BF16.F32.PACK_AB R14, R15, R14 ;  /* 0x0000000e0f0e723e */ /* 0x000fe200000010ff */
[----:B---3--:R-:W-:Y:S01]  /*4c10*/  IMAD.WIDE R36, R43, 0x2, R4 ;  /* 0x000000022b247825 */ /* 0x008fe200078e0204 */
[----:B----4-:R-:W-:Y:S02]  /*4c20*/  F2FP.BF16.F32.PACK_AB R39, R7, R6 ;  /* 0x000000060727723e */ /* 0x010fe400000010ff */
[----:B------:R-:W-:Y:S01]  /*4c30*/  F2FP.BF16.F32.PACK_AB R30, R31, R30 ;  /* 0x0000001e1f1e723e */ /* 0x000fe200000010ff */
[----:B------:R-:W-:Y:S01]  /*4c40*/  IMAD.WIDE R6, R41, 0x2, R2 ;  /* 0x0000000229067825 */ /* 0x000fe200078e0202 */
[----:B------:R-:W-:-:S02]  /*4c50*/  PRMT R38, R39, 0x7610, R38 ;  /* 0x0000761027267816 */ /* 0x000fc40000000026 */
[----:B------:R-:W-:Y:S01]  /*4c60*/  PRMT R41, R39, 0x7632, R41 ;  /* 0x0000763227297816 */ /* 0x000fe20000000029 */
[----:B------:R-:W-:Y:S01]  /*4c70*/  VIADD R39, R140, 0x8 ;  /* 0x000000088c277836 */ /* 0x000fe20000000000 */
[----:B------:R-:W-:Y:S01]  /*4c80*/  F2FP.BF16.F32.PACK_AB R16, R17, R16 ;  /* 0x000000101110723e */ /* 0x000fe200000010ff */
[----:B------:R1:W-:Y:S01]  /*4c90*/  @P4 STG.E.U16 desc[UR22][R6.64], R38 ;  /* 0x0000002606004986 */ /* 0x0003e2000c101516 */
[----:B------:R-:W-:Y:S01]  /*4ca0*/  ISETP.GE.AND P4, PT, R42, UR15, PT ;  /* 0x0000000f2a007c0c */ /* 0x000fe2000bf86270 */
[----:B------:R-:W-:Y:S01]  /*4cb0*/  VIADD R27, R140, 0xa ;  /* 0x0000000a8c1b7836 */ /* 0x000fe20000000000 */
[----:B------:R-:W-:Y:S01]  /*4cc0*/  F2FP.BF16.F32.PACK_AB R32, R33, R32 ;  /* 0x000000202120723e */ /* 0x000fe200000010ff */
[----:B------:R-:W-:Y:S01]  /*4cd0*/  @P0 STG.E.U16 desc[UR22][R20.64], R40 ;  /* 0x0000002814000986 */ /* 0x000fe2000c101516 */
[----:B------:R-:W-:Y:S02]  /*4ce0*/  ISETP.LT.AND P0, PT, R0, UR14, !P3 ;  /* 0x0000000e00007c0c */ /* 0x000fe4000df01270 */
[----:B------:R-:W-:Y:S01]  /*4cf0*/  ISETP.LT.AND P3, PT, R188, UR14, !P3 ;  /* 0x0000000ebc007c0c */ /* 0x000fe2000df61270 */
[----:B------:R3:W-:Y:S01]  /*4d00*/  @P6 STG.E.U16 desc[UR22][R22.64], R41 ;  /* 0x0000002916006986 */ /* 0x0007e2000c101516 */
[----:B------:R-:W-:-:S02]  /*4d10*/  ISETP.LT.AND P6, PT, R0, UR14, !P2 ;  /* 0x0000000e00007c0c */ /* 0x000fc4000d7c1270 */
[----:B------:R-:W-:Y:S01]  /*4d20*/  ISETP.LT.AND P2, PT, R188, UR14, !P2 ;  /* 0x0000000ebc007c0c */ /* 0x000fe2000d741270 */
[----:B------:R4:W-:Y:S01]  /*4d30*/  @P1 STG.E.U16 desc[UR22][R36.64], R44 ;  /* 0x0000002c24001986 */ /* 0x0009e2000c101516 */
[----:B------:R-:W-:Y:S01]  /*4d40*/  ISETP.GE.AND P1, PT, R39, UR15, PT ;  /* 0x0000000f27007c0c */ /* 0x000fe2000bf26270 */
[----:B-1----:R-:W-:Y:S01]  /*4d50*/  VIADD R38, R140, 0x9 ;  /* 0x000000098c267836 */ /* 0x002fe20000000000 */
[----:B------:R-:W-:Y:S02]  /*4d60*/  F2FP.BF16.F32.PACK_AB R18, R19, R18 ;  /* 0x000000121312723e */ /* 0x000fe400000010ff */
[----:B------:R-:W-:Y:S02]  /*4d70*/  F2FP.BF16.F32.PACK_AB R34, R35, R34 ;  /* 0x000000222322723e */ /* 0x000fe400000010ff */
[----:B---3--:R-:W-:Y:S01]  /*4d80*/  F2FP.BF16.F32.PACK_AB R23, R9, R8 ;  /* 0x000000080917723e */ /* 0x008fe200000010ff */
[----:B------:R-:W-:-:S03]  /*4d90*/  VIADD R9, R43, UR4 ;  /* 0x000000042b097c36 */ /* 0x000fc60008000000 */
[----:B------:R-:W-:Y:S01]  /*4da0*/  PRMT R22, R23, 0x7610, R22 ;  /* 0x0000761017167816 */ /* 0x000fe20000000016 */
[----:B------:R-:W-:Y:S01]  /*4db0*/  VIADD R25, R9, UR4 ;  /* 0x0000000409197c36 */ /* 0x000fe20008000000 */
[----:B----4-:R-:W-:Y:S01]  /*4dc0*/  PRMT R36, R23, 0x7632, R36 ;  /* 0x0000763217247816 */ /* 0x010fe20000000024 */
[----:B------:R-:W-:-:S04]  /*4dd0*/  IMAD.WIDE R6, R9, 0x2, R2 ;  /* 0x0000000209067825 */ /* 0x000fc800078e0202 */
[----:B------:R-:W-:Y:S01]  /*4de0*/  IMAD.WIDE R8, R9, 0x2, R4 ;  /* 0x0000000209087825 */ /* 0x000fe200078e0204 */
[----:B------:R1:W-:Y:S01]  /*4df0*/  @P0 STG.E.U16 desc[UR22][R6.64], R22 ;  /* 0x0000001606000986 */ /* 0x0003e2000c101516 */
[----:B------:R-:W-:Y:S02]  /*4e00*/  ISETP.GE.AND P0, PT, R38, UR15, PT ;  /* 0x0000000f26007c0c */ /* 0x000fe4000bf06270 */
[----:B------:R-:W-:Y:S01]  /*4e10*/  IMAD.WIDE R20, R25, 0x2, R2 ;  /* 0x0000000219147825 */ /* 0x000fe200078e0202 */
[----:B------:R3:W-:Y:S01]  /*4e20*/  @P3 STG.E.U16 desc[UR22][R8.64], R24 ;  /* 0x0000001808003986 */ /* 0x0007e2000c101516 */
[----:B------:R-:W-:Y:S02]  /*4e30*/  ISETP.GE.AND P3, PT, R27, UR15, PT ;  /* 0x0000000f1b007c0c */ /* 0x000fe4000bf66270 */
[----:B------:R-:W-:Y:S01]  /*4e40*/  VIADD R23, R25, UR4 ;  /* 0x0000000419177c36 */ /* 0x000fe20008000000 */
[----:B------:R4:W-:Y:S01]  /*4e50*/  @P6 STG.E.U16 desc[UR22][R20.64], R36 ;  /* 0x0000002414006986 */ /* 0x0009e2000c101516 */
[----:B------:R-:W-:-:S02]  /*4e60*/  ISETP.LT.AND P6, PT, R0, UR14, !P5 ;  /* 0x0000000e00007c0c */ /* 0x000fc4000efc1270 */
[----:B------:R-:W-:Y:S01]  /*4e70*/  ISETP.LT.AND P5, PT, R188, UR14, !P5 ;  /* 0x0000000ebc007c0c */ /* 0x000fe2000efa1270 */
[----:B-1----:R-:W-:Y:S01]  /*4e80*/  IMAD.WIDE R6, R25, 0x2, R4 ;  /* 0x0000000219067825 */ /* 0x002fe200078e0204 */
[----:B------:R-:W-:Y:S02]  /*4e90*/  PRMT R25, R26, 0x7632, R25 ;  /* 0x000076321a197816 */ /* 0x000fe40000000019 */
[----:B---3--:R-:W-:Y:S01]  /*4ea0*/  PRMT R24, R24, 0x7632, R24 ;  /* 0x0000763218187816 */ /* 0x008fe20000000018 */
[----:B------:R-:W-:Y:S01]  /*4eb0*/  IMAD.WIDE R8, R23, 0x2, R2 ;  /* 0x0000000217087825 */ /* 0x000fe200078e0202 */
[----:B----4-:R-:W-:-:S03]  /*4ec0*/  F2FP.BF16.F32.PACK_AB R21, R11, R10 ;  /* 0x0000000a0b15723e */ /* 0x010fc600000010ff */
[----:B------:R-:W-:Y:S01]  /*4ed0*/  IMAD.WIDE R10, R23, 0x2, R4 ;  /* 0x00000002170a7825 */ /* 0x000fe200078e0204 */
[----:B------:R1:W-:Y:S01]  /*4ee0*/  @P2 STG.E.U16 desc[UR22][R6.64], R24 ;  /* 0x0000001806002986 */ /* 0x0003e2000c101516 */
[----:B------:R-:W-:Y:S02]  /*4ef0*/  F2FP.BF16.F32.PACK_AB R20, R13, R12 ;  /* 0x0000000c0d14723e */ /* 0x000fe400000010ff */
[----:B------:R-:W-:Y:S01]  /*4f00*/  VIADD R23, R23, UR4 ;  /* 0x0000000417177c36 */ /* 0x000fe20008000000 */
[----:B------:R3:W-:Y:S01]  /*4f10*/  @P6 STG.E.U16 desc[UR22][R8.64], R21 ;  /* 0x0000001508006986 */ /* 0x0007e2000c101516 */
[----:B------:R-:W-:Y:S01]  /*4f20*/  ISETP.LT.AND P6, PT, R0, UR14, !P1 ;  /* 0x0000000e00007c0c */ /* 0x000fe2000cfc1270 */
[----:B------:R-:W-:Y:S01]  /*4f30*/  VIADD R22, R140, 0xb ;  /* 0x0000000b8c167836 */ /* 0x000fe20000000000 */
[----:B------:R-:W-:Y:S01]  /*4f40*/  ISETP.LT.AND P1, PT, R188, UR14, !P1 ;  /* 0x0000000ebc007c0c */ /* 0x000fe2000cf21270 */
[----:B------:R4:W-:Y:S01]  /*4f50*/  @P5 STG.E.U16 desc[UR22][R10.64], R26 ;  /* 0x0000001a0a005986 */ /* 0x0009e2000c101516 */
[----:B------:R-:W-:-:S02]  /*4f60*/  ISETP.LT.AND P5, PT, R0, UR14, !P4 ;  /* 0x0000000e00007c0c */ /* 0x000fc4000e7a1270 */
[----:B------:R-:W-:Y:S01]  /*4f70*/  ISETP.LT.AND P4, PT, R188, UR14, !P4 ;  /* 0x0000000ebc007c0c */ /* 0x000fe2000e781270 */
[----:B-1----:R-:W-:Y:S01]  /*4f80*/  IMAD.WIDE R6, R23, 0x2, R2 ;  /* 0x0000000217067825 */ /* 0x002fe200078e0202 */
[----:B------:R-:W-:Y:S02]  /*4f90*/  PRMT R24, R21, 0x7632, R24 ;  /* 0x0000763215187816 */ /* 0x000fe40000000018 */
[----:B------:R-:W-:Y:S01]  /*4fa0*/  ISETP.GE.AND P2, PT, R22, UR15, PT ;  /* 0x0000000f16007c0c */ /* 0x000fe2000bf46270 */
[C---:B---3--:R-:W-:Y:S02]  /*4fb0*/  VIADD R21, R23.reuse, UR4 ;  /* 0x0000000417157c36 */ /* 0x048fe40008000000 */
[----:B------:R-:W-:-:S04]  /*4fc0*/  IMAD.WIDE R8, R23, 0x2, R4 ;  /* 0x0000000217087825 */ /* 0x000fc800078e0204 */
[C---:B----4-:R-:W-:Y:S01]  /*4fd0*/  IMAD.WIDE R10, R21.reuse, 0x2, R2 ;  /* 0x00000002150a7825 */ /* 0x050fe200078e0202 */
[----:B------:R1:W-:Y:S03]  /*4fe0*/  @P5 STG.E.U16 desc[UR22][R6.64], R24 ;  /* 0x0000001806005986 */ /* 0x0003e6000c101516 */
[C---:B------:R-:W-:Y:S01]  /*4ff0*/  IMAD.WIDE R12, R21.reuse, 0x2, R4 ;  /* 0x00000002150c7825 */ /* 0x040fe200078e0204 */
[----:B------:R3:W-:Y:S01]  /*5000*/  @P4 STG.E.U16 desc[UR22][R8.64], R25 ;  /* 0x0000001908004986 */ /* 0x0007e2000c101516 */
[C---:B------:R-:W-:Y:S02]  /*5010*/  ISETP.LT.AND P4, PT, R0.reuse, UR14, !P0 ;  /* 0x0000000e00007c0c */ /* 0x040fe4000c781270 */
[----:B------:R-:W-:Y:S01]  /*5020*/  VIADD R21, R21, UR4 ;  /* 0x0000000415157c36 */ /* 0x000fe20008000000 */
[----:B------:R-:W-:Y:S01]  /*5030*/  @P6 STG.E.U16 desc[UR22][R10.64], R20 ;  /* 0x000000140a006986 */ /* 0x000fe2000c101516 */
[----:B------:R-:W-:Y:S01]  /*5040*/  ISETP.LT.AND P6, PT, R0, UR14, !P3 ;  /* 0x0000000e00007c0c */ /* 0x000fe2000dfc1270 */
[----:B------:R-:W-:Y:S01]  /*5050*/  VIADD R22, R140, 0xc ;  /* 0x0000000c8c167836 */ /* 0x000fe20000000000 */
[C---:B------:R-:W-:Y:S01]  /*5060*/  ISETP.LT.AND P3, PT, R188.reuse, UR14, !P3 ;  /* 0x0000000ebc007c0c */ /* 0x040fe2000df61270 */
[----:B------:R4:W-:Y:S01]  /*5070*/  @P1 STG.E.U16 desc[UR22][R12.64], R28 ;  /* 0x0000001c0c001986 */ /* 0x0009e2000c101516 */
[----:B------:R-:W-:Y:S01]  /*5080*/  ISETP.LT.AND P1, PT, R188, UR14, !P0 ;  /* 0x0000000ebc007c0c */ /* 0x000fe2000c721270 */
[C---:B------:R-:W-:Y:S01]  /*5090*/  VIADD R15, R21.reuse, UR4 ;  /* 0x00000004150f7c36 */ /* 0x040fe20008000000 */
[----:B------:R-:W-:Y:S01]  /*50a0*/  ISETP.GE.AND P5, PT, R22, UR15, PT ;  /* 0x0000000f16007c0c */ /* 0x000fe2000bfa6270 */
[----:B-1----:R-:W-:-:S04]  /*50b0*/  IMAD.WIDE R6, R21, 0x2, R2 ;  /* 0x0000000215067825 */ /* 0x002fc800078e0202 */
[----:B---3--:R-:W-:Y:S01]  /*50c0*/  IMAD.WIDE R8, R21, 0x2, R4 ;  /* 0x0000000215087825 */ /* 0x008fe200078e0204 */
[----:B----4-:R-:W-:-:S03]  /*50d0*/  PRMT R13, R20, 0x7632, R13 ;  /* 0x00007632140d7816 */ /* 0x010fc6000000000d */
[----:B------:R-:W-:Y:S01]  /*50e0*/  IMAD.WIDE R10, R15, 0x2, R2 ;  /* 0x000000020f0a7825 */ /* 0x000fe200078e0202 */
[----:B------:R-:W-:Y:S01]  /*50f0*/  PRMT R20, R28, 0x7632, R20 ;  /* 0x000076321c147816 */ /* 0x000fe20000000014 */
[----:B------:R1:W-:Y:S02]  /*5100*/  @P4 STG.E.U16 desc[UR22][R6.64], R13 ;  /* 0x0000000d06004986 */ /* 0x0003e4000c101516 */
[C---:B------:R-:W-:Y:S02]  /*5110*/  VIADD R23, R140.reuse, 0xd ;  /* 0x0000000d8c177836 */ /* 0x040fe40000000000 */
[----:B------:R-:W-:Y:S01]  /*5120*/  VIADD R22, R140, 0xe ;  /* 0x0000000e8c167836 */ /* 0x000fe20000000000 */
[----:B------:R3:W-:Y:S01]  /*5130*/  @P1 STG.E.U16 desc[UR22][R8.64], R20 ;  /* 0x0000001408001986 */ /* 0x0007e2000c101516 */
[----:B------:R-:W-:Y:S01]  /*5140*/  ISETP.LT.AND P1, PT, R0, UR14, !P2 ;  /* 0x0000000e00007c0c */ /* 0x000fe2000d721270 */
[----:B------:R-:W-:Y:S01]  /*5150*/  VIADD R140, R140, 0xf ;  /* 0x0000000f8c8c7836 */ /* 0x000fe20000000000 */
[----:B------:R-:W-:Y:S01]  /*5160*/  ISETP.LT.AND P2, PT, R188, UR14, !P2 ;  /* 0x0000000ebc007c0c */ /* 0x000fe2000d741270 */
[----:B------:R4:W-:Y:S01]  /*5170*/  @P6 STG.E.U16 desc[UR22][R10.64], R14 ;  /* 0x0000000e0a006986 */ /* 0x0009e2000c101516 */
[----:B------:R-:W-:-:S02]  /*5180*/  ISETP.LT.AND P6, PT, R0, UR14, !P5 ;  /* 0x0000000e00007c0c */ /* 0x000fc4000efc1270 */
[----:B------:R-:W-:Y:S01]  /*5190*/  ISETP.GE.AND P0, PT, R23, UR15, PT ;  /* 0x0000000f17007c0c */ /* 0x000fe2000bf06270 */
[C---:B-1----:R-:W-:Y:S01]  /*51a0*/  VIADD R13, R15.reuse, UR4 ;  /* 0x000000040f0d7c36 */ /* 0x042fe20008000000 */
[----:B------:R-:W-:Y:S01]  /*51b0*/  ISETP.LT.AND P5, PT, R188, UR14, !P5 ;  /* 0x0000000ebc007c0c */ /* 0x000fe2000efa1270 */
[----:B------:R-:W-:Y:S01]  /*51c0*/  IMAD.WIDE R6, R15, 0x2, R4 ;  /* 0x000000020f067825 */ /* 0x000fe200078e0204 */
[----:B------:R-:W-:Y:S02]  /*51d0*/  ISETP.GE.AND P4, PT, R22, UR15, PT ;  /* 0x0000000f16007c0c */ /* 0x000fe4000bf86270 */
[----:B---3--:R-:W-:Y:S01]  /*51e0*/  PRMT R20, R14, 0x7632, R20 ;  /* 0x000076320e147816 */ /* 0x008fe20000000014 */
[C---:B------:R-:W-:Y:S01]  /*51f0*/  VIADD R17, R13.reuse, UR4 ;  /* 0x000000040d117c36 */ /* 0x040fe20008000000 */
[----:B------:R1:W-:Y:S01]  /*5200*/  @P3 STG.E.U16 desc[UR22][R6.64], R30 ;  /* 0x0000001e06003986 */ /* 0x0003e2000c101516 */
[----:B------:R-:W-:Y:S01]  /*5210*/  IMAD.WIDE R8, R13, 0x2, R2 ;  /* 0x000000020d087825 */ /* 0x000fe200078e0202 */
[----:B----4-:R-:W-:-:S02]  /*5220*/  PRMT R14, R30, 0x7632, R14 ;  /* 0x000076321e0e7816 */ /* 0x010fc4000000000e */
[----:B------:R-:W-:Y:S01]  /*5230*/  ISETP.GE.AND P3, PT, R140, UR15, PT ;  /* 0x0000000f8c007c0c */ /* 0x000fe2000bf66270 */
[----:B------:R-:W-:Y:S01]  /*5240*/  IMAD.WIDE R10, R13, 0x2, R4 ;  /* 0x000000020d0a7825 */ /* 0x000fe200078e0204 */
[----:B------:R3:W-:Y:S02]  /*5250*/  @P1 STG.E.U16 desc[UR22][R8.64], R20 ;  /* 0x0000001408001986 */ /* 0x0007e4000c101516 */
[C---:B------:R-:W-:Y:S01]  /*5260*/  ISETP.LT.AND P1, PT, R0.reuse, UR14, !P3 ;  /* 0x0000000e00007c0c */ /* 0x040fe2000df21270 */
[C---:B------:R-:W-:Y:S01]  /*5270*/  IMAD.WIDE R12, R17.reuse, 0x2, R2 ;  /* 0x00000002110c7825 */ /* 0x040fe200078e0202 */
[----:B------:R-:W-:Y:S01]  /*5280*/  @P2 STG.E.U16 desc[UR22][R10.64], R14 ;  /* 0x0000000e0a002986 */ /* 0x000fe2000c101516 */
[C---:B------:R-:W-:Y:S02]  /*5290*/  ISETP.LT.AND P2, PT, R0.reuse, UR14, !P4 ;  /* 0x0000000e00007c0c */ /* 0x040fe4000e741270 */
[C---:B------:R-:W-:Y:S01]  /*52a0*/  VIADD R15, R17.reuse, UR4 ;  /* 0x00000004110f7c36 */ /* 0x040fe20008000000 */
[----:B------:R4:W-:Y:S01]  /*52b0*/  @P6 STG.E.U16 desc[UR22][R12.64], R16 ;  /* 0x000000100c006986 */ /* 0x0009e2000c101516 */
[----:B------:R-:W-:Y:S01]  /*52c0*/  ISETP.LT.AND P6, PT, R0, UR14, !P0 ;  /* 0x0000000e00007c0c */ /* 0x000fe2000c7c1270 */
[----:B-1----:R-:W-:Y:S01]  /*52d0*/  IMAD.WIDE R6, R17, 0x2, R4 ;  /* 0x0000000211067825 */ /* 0x002fe200078e0204 */
[----:B------:R-:W-:-:S02]  /*52e0*/  ISETP.LT.AND P0, PT, R188, UR14, !P0 ;  /* 0x0000000ebc007c0c */ /* 0x000fc4000c701270 */
[C---:B------:R-:W-:Y:S01]  /*52f0*/  ISETP.LT.AND P4, PT, R188.reuse, UR14, !P4 ;  /* 0x0000000ebc007c0c */ /* 0x040fe2000e781270 */
[C---:B------:R-:W-:Y:S01]  /*5300*/  VIADD R19, R15.reuse, UR4 ;  /* 0x000000040f137c36 */ /* 0x040fe20008000000 */
[----:B------:R-:W-:Y:S01]  /*5310*/  ISETP.LT.AND P3, PT, R188, UR14, !P3 ;  /* 0x0000000ebc007c0c */ /* 0x000fe2000df61270 */
[----:B---3--:R-:W-:Y:S01]  /*5320*/  IMAD.WIDE R8, R15, 0x2, R2 ;  /* 0x000000020f087825 */ /* 0x008fe200078e0202 */
[----:B------:R-:W-:Y:S01]  /*5330*/  PRMT R0, R16, 0x7632, R0 ;  /* 0x0000763210007816 */ /* 0x000fe20000000000 */
[----:B------:R1:W-:Y:S02]  /*5340*/  @P5 STG.E.U16 desc[UR22][R6.64], R32 ;  /* 0x0000002006005986 */ /* 0x0003e4000c101516 */
[----:B------:R-:W-:Y:S01]  /*5350*/  VIADD R17, R19, UR4 ;  /* 0x0000000413117c36 */ /* 0x000fe20008000000 */
[----:B----4-:R-:W-:Y:S01]  /*5360*/  PRMT R16, R34, 0x7632, R16 ;  /* 0x0000763222107816 */ /* 0x010fe20000000010 */
[----:B------:R-:W-:Y:S01]  /*5370*/  IMAD.WIDE R10, R15, 0x2, R4 ;  /* 0x000000020f0a7825 */ /* 0x000fe200078e0204 */
[----:B------:R3:W-:Y:S03]  /*5380*/  @P6 STG.E.U16 desc[UR22][R8.64], R0 ;  /* 0x0000000008006986 */ /* 0x0007e6000c101516 */
[----:B------:R-:W-:Y:S01]  /*5390*/  IMAD.WIDE R12, R19, 0x2, R2 ;  /* 0x00000002130c7825 */ /* 0x000fe200078e0202 */
[----:B-1----:R-:W-:-:S03]  /*53a0*/  PRMT R7, R32, 0x7632, R7 ;  /* 0x0000763220077816 */ /* 0x002fc60000000007 */
[----:B------:R-:W-:-:S04]  /*53b0*/  IMAD.WIDE R14, R19, 0x2, R4 ;  /* 0x00000002130e7825 */ /* 0x000fc800078e0204 */
[C---:B------:R-:W-:Y:S01]  /*53c0*/  IMAD.WIDE R2, R17.reuse, 0x2, R2 ;  /* 0x0000000211027825 */ /* 0x040fe200078e0202 */
[----:B---3--:R-:W-:Y:S01]  /*53d0*/  PRMT R9, R18, 0x7632, R9 ;  /* 0x0000763212097816 */ /* 0x008fe20000000009 */
[----:B------:R1:W-:Y:S02]  /*53e0*/  @P0 STG.E.U16 desc[UR22][R10.64], R7 ;  /* 0x000000070a000986 */ /* 0x0003e4000c101516 */
[----:B------:R-:W-:Y:S02]  /*53f0*/  IMAD.WIDE R4, R17, 0x2, R4 ;  /* 0x0000000211047825 */ /* 0x000fe400078e0204 */
[----:B------:R1:W-:Y:S04]  /*5400*/  @P2 STG.E.U16 desc[UR22][R12.64], R18 ;  /* 0x000000120c002986 */ /* 0x0003e8000c101516 */
[----:B------:R1:W-:Y:S04]  /*5410*/  @P4 STG.E.U16 desc[UR22][R14.64], R34 ;  /* 0x000000220e004986 */ /* 0x0003e8000c101516 */
[----:B------:R1:W-:Y:S04]  /*5420*/  @P1 STG.E.U16 desc[UR22][R2.64], R9 ;  /* 0x0000000902001986 */ /* 0x0003e8000c101516 */
[----:B------:R1:W-:Y:S01]  /*5430*/  @P3 STG.E.U16 desc[UR22][R4.64], R16 ;  /* 0x0000001004003986 */ /* 0x0003e2000c101516 */
[----:B--2---:R-:W-:Y:S06]  /*5440*/  BAR.SYNC.DEFER_BLOCKING 0x0 ;  /* 0x0000000000007b1d */ /* 0x004fec0000010000 */
[----:B------:R-:W-:Y:S05]  /*5450*/  BRA.U UP0, `(.L_x_13) ;  /* 0x00000001009c7547 */ /* 0x000fea000b800000 */
[----:B------:R-:W2:Y:S01]  /*5460*/  S2UR UR5, SR_CgaCtaId ;  /* 0x00000000000579c3 */ /* 0x000ea20000008800 */
[----:B------:R-:W-:Y:S01]  /*5470*/  NOP ;  /* 0x0000000000007918 */ /* 0x000fe20000000000 */
[----:B------:R-:W-:Y:S01]  /*5480*/  UMOV UR4, 0x50 ;  /* 0x0000005000047882 */ /* 0x000fe20000000000 */
[----:B------:R-:W-:Y:S02]  /*5490*/  IMAD.U32 R0, RZ, RZ, UR8 ;  /* 0x00000008ff007e24 */ /* 0x000fe4000f8e00ff */
[----:B-1----:R-:W-:-:S03]  /*54a0*/  IMAD.MOV.U32 R3, RZ, RZ, 0x1 ;  /* 0x00000001ff037424 */ /* 0x002fc600078e00ff */
[----:B------:R-:W-:-:S04]  /*54b0*/  LOP3.LUT R0, R0, 0xffff, RZ, 0xc0, !PT ;  /* 0x0000ffff00007812 */ /* 0x000fc800078ec0ff */
[----:B------:R-:W-:-:S05]  /*54c0*/  SHF.R.U32.HI R0, RZ, 0x5, R0 ;  /* 0x00000005ff007819 */ /* 0x000fca0000011600 */
[----:B------:R-:W-:Y:S01]  /*54d0*/  VIADD R2, R0, 0x10 ;  /* 0x0000001000027836 */ /* 0x000fe20000000000 */
[----:B------:R-:W-:Y:S01]  /*54e0*/  SHF.L.U32 R0, R3, R0, RZ ;  /* 0x0000000003007219 */ /* 0x000fe200000006ff */
[----:B--2---:R-:W-:-:S03]  /*54f0*/  ULEA UR6, UR5, UR4, 0x18 ;  /* 0x0000000405067291 */ /* 0x004fc6000f8ec0ff */
[----:B------:R-:W-:-:S04]  /*5500*/  SHF.L.U32 R3, R3, R2, RZ ;  /* 0x0000000203037219 */ /* 0x000fc800000006ff */
[----:B------:R-:W-:Y:S02]  /*5510*/  LOP3.LUT R0, R3, R0, RZ, 0xfc, !PT ;  /* 0x0000000003007212 */ /* 0x000fe400078efcff */
[----:B------:R-:W1:Y:S02]  /*5520*/  LDS R5, [UR6] ;  /* 0x00000006ff057984 */ /* 0x000e640008000800 */
[C---:B------:R-:W-:Y:S02]  /*5530*/  LOP3.LUT R2, R0.reuse, 0xffff, RZ, 0xc0, !PT ;  /* 0x0000ffff00027812 */ /* 0x040fe400078ec0ff */
[----:B-1----:R-:W-:-:S04]  /*5540*/  LOP3.LUT R3, R0, 0xffff, R5, 0x80, !PT ;  /* 0x0000ffff00037812 */ /* 0x002fc800078e8005 */
[----:B------:R-:W-:-:S13]  /*5550*/  ISETP.NE.AND P0, PT, R3, R2, PT ;  /* 0x000000020300720c */ /* 0x000fda0003f05270 */
[----:B------:R-:W-:Y:S05]  /*5560*/  @P0 BRA `(.L_x_14) ;  /* 0x0000000000500947 */ /* 0x000fea0003800000 */
[----:B------:R-:W-:Y:S02]  /*5570*/  SHF.R.U32.HI R5, RZ, 0x10, R5 ;  /* 0x00000010ff057819 */ /* 0x000fe40000011605 */
[----:B------:R-:W-:-:S04]  /*5580*/  SHF.R.U32.HI R2, RZ, 0x10, R0 ;  /* 0x00000010ff027819 */ /* 0x000fc80000011600 */
[----:B------:R-:W-:-:S04]  /*5590*/  LOP3.LUT R5, R5, R2, RZ, 0xc0, !PT ;  /* 0x0000000205057212 */ /* 0x000fc800078ec0ff */
[----:B------:R-:W-:-:S13]  /*55a0*/  ISETP.NE.AND P0, PT, R5, R2, PT ;  /* 0x000000020500720c */ /* 0x000fda0003f05270 */
[----:B------:R-:W-:Y:S05]  /*55b0*/  @P0 BRA `(.L_x_15) ;  /* 0x0000000000300947 */ /* 0x000fea0003800000 */
[----:B------:R-:W-:Y:S01]  /*55c0*/  R2UR UR4, R0 ;  /* 0x00000000000472ca */ /* 0x000fe200000e0000 */
[----:B------:R-:W-:Y:S01]  /*55d0*/  VOTEU.ANY UR5, UPT, PT ;  /* 0x0000000000057886 */ /* 0x000fe200038e0100 */
[----:B------:R-:W1:Y:S01]  /*55e0*/  S2R R0, SR_LANEID ;  /* 0x0000000000007919 */ /* 0x000e620000000000 */
[----:B------:R-:W-:-:S10]  /*55f0*/  UFLO.U32 UR5, UR5 ;  /* 0x00000005000572bd */ /* 0x000fd400080e0000 */
[----:B------:R-:W-:-:S06]  /*5600*/  ULOP3.LUT UR4, URZ, UR4, URZ, 0x33, !UPT ;  /* 0x00000004ff047292 */ /* 0x000fcc000f8e33ff */
[----:B------:R-:W-:-:S04]  /*5610*/  IMAD.U32 R2, RZ, RZ, UR4 ;  /* 0x00000004ff027e24 */ /* 0x000fc8000f8e00ff */
[----:B------:R-:W2:Y:S02]  /*5620*/  REDUX UR7, R2 ;  /* 0x00000000020773c4 */ /* 0x000ea40000000000 */
[----:B------:R3:W-:Y:S01]  /*5630*/  UTCATOMSWS.AND URZ, UR4 ;  /* 0x0000000400ff79e3 */ /* 0x0007e20008000000 */
[----:B-1----:R-:W-:Y:S01]  /*5640*/  ISETP.EQ.U32.AND P0, PT, R0, UR5, PT ;  /* 0x0000000500007c0c */ /* 0x002fe2000bf02070 */
[----:B--2---:R-:W-:-:S12]  /*5650*/  IMAD.U32 R0, RZ, RZ, UR7 ;  /* 0x00000007ff007e24 */ /* 0x004fd8000f8e00ff */
[----:B------:R3:W-:Y:S01]  /*5660*/  @P0 ATOMS.AND RZ, [UR6], R0 ;  /* 0x00000000ffff098c */ /* 0x0007e2000a800006 */
[----:B------:R-:W-:Y:S05]  /*5670*/  BRA `(.L_x_13) ;  /* 0x0000000000147947 */ /* 0x000fea0003800000 */
.L_x_15:
[----:B------:R-:W-:-:S07]  /*5680*/  MOV R2, 0x56a0 ;  /* 0x000056a000027802 */ /* 0x000fce0000000f00 */
[----:B0-----:R-:W-:Y:S05]  /*5690*/  CALL.REL.NOINC `($__internal_0_$__cuda_sm10x_tcgen05_guardrail_trap_col_being_dealloced_not_returned_by_alloc) ;  /* 0x00000000002c7944 */ /* 0x001fea0003c00000 */
[----:B------:R-:W-:Y:S05]  /*56a0*/  BRA `(.L_x_13) ;  /* 0x0000000000087947 */ /* 0x000fea0003800000 */
.L_x_14:
[----:B------:R-:W-:-:S07]  /*56b0*/  MOV R2, 0x56d0 ;  /* 0x000056d000027802 */ /* 0x000fce0000000f00 */
[----:B0-----:R-:W-:Y:S05]  /*56c0*/  CALL.REL.NOINC `($__internal_2_$__cuda_sm10x_tcgen05_guardrail_trap_unallocated_columns_being_dealloced) ;  /* 0x0000000000387944 */ /* 0x001fea0003c00000 */
.L_x_13:
[----:B------:R-:W-:Y:S01]  /*56d0*/  NOP ;  /* 0x0000000000007918 */ /* 0x000fe20000000000 */
[----:B---3--:R-:W-:Y:S05]  /*56e0*/  EXIT ;  /* 0x000000000000794d */ /* 0x008fea0003800000 */
.L_x_8:
[----:B------:R-:W0:Y:S02]  /*56f0*/  SYNCS.PHASECHK.TRANS64.TRYWAIT P1, [UR11], R114 ;  /* 0x00000072ff0075a7 */ /* 0x000e24000802110b */
[----:B0-----:R-:W-:Y:S05]  /*5700*/  @!P1 BRA `(.L_x_8) ;  /* 0xfffffffc00f89947 */ /* 0x001fea000383ffff */
[----:B------:R-:W-:Y:S05]  /*5710*/  BRA `(.L_x_16) ;  /* 0xffffffd800d47947 */ /* 0x000fea000383ffff */
.L_x_12:
[----:B------:R-:W3:Y:S02]  /*5720*/  SYNCS.PHASECHK.TRANS64.TRYWAIT P0, [UR11], R2 ;  /* 0x00000002ff0075a7 */ /* 0x000ee4000800110b */
[----:B---3--:R-:W-:Y:S05]  /*5730*/  @!P0 BRA `(.L_x_12) ;  /* 0xfffffffc00f88947 */ /* 0x008fea000383ffff */
[----:B------:R-:W-:Y:S05]  /*5740*/  BRA `(.L_x_11) ;  /* 0xfffffff0003c7947 */ /* 0x000fea000383ffff */
        .weak           $__internal_0_$__cuda_sm10x_tcgen05_guardrail_trap_col_being_dealloced_not_returned_by_alloc
        .type           $__internal_0_$__cuda_sm10x_tcgen05_guardrail_trap_col_being_dealloced_not_returned_by_alloc,@function
        .size           $__internal_0_$__cuda_sm10x_tcgen05_guardrail_trap_col_being_dealloced_not_returned_by_alloc,($__internal_1_$__cuda_sm10x_tcgen05_guardrail_trap_phase_invalid_during_alloc - $__internal_0_$__cuda_sm10x_tcgen05_guardrail_trap_col_being_dealloced_not_returned_by_alloc)
$__internal_0_$__cuda_sm10x_tcgen05_guardrail_trap_col_being_dealloced_not_returned_by_alloc:
[----:B------:R-:W-:Y:S05]  /*5750*/  BPT.TRAP 0x1 ;  /* 0x000000040000795c */ /* 0x000fea0000300000 */
[----:B------:R-:W-:-:S04]  /*5760*/  IMAD.MOV.U32 R3, RZ, RZ, 0x0 ;  /* 0x00000000ff037424 */ /* 0x000fc800078e00ff */
[----:B------:R-:W-:Y:S05]  /*5770*/  RET.REL.NODEC R2 `(matmul_kernel) ;  /* 0xffffffa802207950 */ /* 0x000fea0003c3ffff */
        .weak           $__internal_1_$__cuda_sm10x_tcgen05_guardrail_trap_phase_invalid_during_alloc
        .type           $__internal_1_$__cuda_sm10x_tcgen05_guardrail_trap_phase_invalid_during_alloc,@function
        .size           $__internal_1_$__cuda_sm10x_tcgen05_guardrail_trap_phase_invalid_during_alloc,($__internal_2_$__cuda_sm10x_tcgen05_guardrail_trap_unallocated_columns_being_dealloced - $__internal_1_$__cuda_sm10x_tcgen05_guardrail_trap_phase_invalid_during_alloc)
$__internal_1_$__cuda_sm10x_tcgen05_guardrail_trap_phase_invalid_during_alloc:
[----:B------:R-:W-:Y:S05]  /*5780*/  BPT.TRAP 0x1 ;  /* 0x000000040000795c */ /* 0x000fea0000300000 */
[----:B------:R-:W-:-:S04]  /*5790*/  IMAD.MOV.U32 R3, RZ, RZ, 0x0 ;  /* 0x00000000ff037424 */ /* 0x000fc800078e00ff */
[----:B------:R-:W-:Y:S05]  /*57a0*/  RET.REL.NODEC R2 `(matmul_kernel) ;  /* 0xffffffa802147950 */ /* 0x000fea0003c3ffff */
        .weak           $__internal_2_$__cuda_sm10x_tcgen05_guardrail_trap_unallocated_columns_being_dealloced
        .type           $__internal_2_$__cuda_sm10x_tcgen05_guardrail_trap_unallocated_columns_being_dealloced,@function
        .size           $__internal_2_$__cuda_sm10x_tcgen05_guardrail_trap_unallocated_columns_being_dealloced,(.L_x_20 - $__internal_2_$__cuda_sm10x_tcgen05_guardrail_trap_unallocated_columns_being_dealloced)
$__internal_2_$__cuda_sm10x_tcgen05_guardrail_trap_unallocated_columns_being_dealloced:
[----:B------:R-:W-:Y:S05]  /*57b0*/  BPT.TRAP 0x1 ;  /* 0x000000040000795c */ /* 0x000fea0000300000 */
[----:B------:R-:W-:-:S04]  /*57c0*/  IMAD.MOV.U32 R3, RZ, RZ, 0x0 ;  /* 0x00000000ff037424 */ /* 0x000fc800078e00ff */
[----:B------:R-:W-:Y:S05]  /*57d0*/  RET.REL.NODEC R2 `(matmul_kernel) ;  /* 0xffffffa802087950 */ /* 0x000fea0003c3ffff */
.L_x_17:
[----:B------:R-:W-:-:S00]  /*57e0*/  BRA `(.L_x_17) ;  /* 0xfffffffc00fc7947 */ /* 0x000fc0000383ffff */
[----:B------:R-:W-:-:S00]  /*57f0*/  NOP ;  /* 0x0000000000007918 */ /* 0x000fc00000000000 */
        /* <DEDUP_REMOVED lines=8> */
.L_x_20:


//--------------------- .nv.shared.matmul_kernel  --------------------------
	.section	.nv.shared.matmul_kernel,"aw",@nobits
	.sectionflags	@""
	.align	16
	.zero		1024


//--------------------- .nv.shared.reserved.0     --------------------------
	.section	.nv.shared.reserved.0,"aw",@nobits
	.align	8
	.weak		__nv_reservedSMEM_offset_0_alias
	.size		__nv_reservedSMEM_offset_0_alias, 0, 64
	.other		__nv_reservedSMEM_offset_0_alias,@"STO_CUDA_RESERVED_SHARED STV_DEFAULT"
__nv_reservedSMEM_offset_0_alias:
	.zero		0
.nv.shared.reserved.0:
	.zero		64
	.weak		__nv_reservedSMEM_allocation_phase
	.type		__nv_reservedSMEM_allocation_phase,@object
	.size		__nv_reservedSMEM_allocation_phase,(.L_0 - __nv_reservedSMEM_allocation_phase)
__nv_reservedSMEM_allocation_phase:
	.zero		1
.L_0:
	.zero		7
	.weak		__nv_reservedSMEM_devtool_atexit_pc
	.type		__nv_reservedSMEM_devtool_atexit_pc,@object
	.size		__nv_reservedSMEM_devtool_atexit_pc,(__nv_reservedSMEM_allocation_mask - __nv_reservedSMEM_devtool_atexit_pc)
__nv_reservedSMEM_devtool_atexit_pc:
	.zero		8
	.weak		__nv_reservedSMEM_allocation_mask
	.type		__nv_reservedSMEM_allocation_mask,@object
	.size		__nv_reservedSMEM_allocation_mask,(.L_2 - __nv_reservedSMEM_allocation_mask)
__nv_reservedSMEM_allocation_mask:
	.zero		4
.L_2:


//--------------------- .nv.constant0.matmul_kernel --------------------------
	.section	.nv.constant0.matmul_kernel,"a",@progbits
	.sectionflags	@""
	.align	4
.nv.constant0.matmul_kernel:
	.zero		976


//--------------------- SYMBOLS --------------------------

	.type		.nv.reservedSmem.offset0,@object
	.size		.nv.reservedSmem.offset0,0x4
	.type		.nv.reservedSmem.cap,@object
	.size		.nv.reservedSmem.cap,0x4
